// auto-generated by cutlass_sweep.gemm — config: {"arch": "sm_90", "cluster_m": 2, "cluster_n": 4, "dtype": "e4m3", "dtype_b": "e4m3", "layout": "nt", "stages": 0, "tile_k": 32, "tile_m": 256, "tile_n": 64}
#include "cutlass/cutlass.h"
#include "cutlass/gemm/collective/collective_builder.hpp"
#include "cutlass/gemm/device/gemm_universal_adapter.h"
#include "cutlass/gemm/kernel/gemm_universal.hpp"
#include "cutlass/epilogue/collective/collective_builder.hpp"

using ElemA = cutlass::float_e4m3_t;
using ElemB = cutlass::float_e4m3_t;
using ElemCD = cutlass::float_e4m3_t;
using Acc  = float;
using TileShape    = cute::Shape<cute::_256, cute::_64, cute::_32>;
using ClusterShape = cute::Shape<cute::_2, cute::_4, cute::_1>;

using CollectiveEpilogue = typename cutlass::epilogue::collective::CollectiveBuilder<
    cutlass::arch::Sm90, cutlass::arch::OpClassTensorOp,
    TileShape, ClusterShape,
    cutlass::epilogue::collective::EpilogueTileAuto,
    Acc, Acc,
    ElemCD, cutlass::layout::RowMajor, 128 / cutlass::sizeof_bits<ElemCD>::value,
    ElemCD, cutlass::layout::RowMajor, 128 / cutlass::sizeof_bits<ElemCD>::value,
    cutlass::epilogue::collective::EpilogueScheduleAuto
  >::CollectiveOp;

using CollectiveMainloop = typename cutlass::gemm::collective::CollectiveBuilder<
    cutlass::arch::Sm90, cutlass::arch::OpClassTensorOp,
    ElemA, cutlass::layout::RowMajor, 128 / cutlass::sizeof_bits<ElemA>::value,
    ElemB, cutlass::layout::ColumnMajor, 128 / cutlass::sizeof_bits<ElemB>::value,
    Acc,
    TileShape, ClusterShape,
    cutlass::gemm::collective::StageCountAutoCarveout<static_cast<int>(sizeof(typename CollectiveEpilogue::SharedStorage))>,
    cutlass::gemm::collective::KernelScheduleAuto
  >::CollectiveOp;

using GemmKernel = cutlass::gemm::kernel::GemmUniversal<
    cute::Shape<int,int,int,int>,
    CollectiveMainloop,
    CollectiveEpilogue
>;
using Gemm = cutlass::gemm::device::GemmUniversalAdapter<GemmKernel>;

// Force the device kernel symbol into the cubin without needing a host main.
auto* _anchor = &cutlass::device_kernel<GemmKernel>;


// ===== COMPILED SASS (sm_90a) =====

	.target	sm_90a

	.elftype	@"ET_EXEC"


//--------------------- .note.nv.tkinfo           --------------------------
	.section	.note.nv.tkinfo,"",@"SHT_NOTE"
	.sectionflags	@"SHF_NOTE_NV_TKINFO"
	.tkinfo
        /*0018*/ 	.word	0x00000002
        /*0030*/ 	.string	""
        /*0030*/ 	.string	"ptxas"
        /*0030*/ 	.string	"Cuda compilation tools, release 13.0, V13.0.88"
        /*0030*/ 	.string	"Build cuda_13.0.r13.0/compiler.36424714_0"
        /*0030*/ 	.string	"-arch sm_90a -m 64 "



//--------------------- .note.nv.cuinfo           --------------------------
	.section	.note.nv.cuinfo,"",@"SHT_NOTE"
	.sectionflags	@"SHF_NOTE_NV_CUINFO"
        /*0018*/ 	.short	0x0002
        /*001a*/ 	.short	0x005a
        /*001c*/ 	.short	0x0082
	.zero		2


//--------------------- .nv.info                  --------------------------
	.section	.nv.info,"",@"SHT_CUDA_INFO"
	.align	4


	//----- nvinfo : EIATTR_REGCOUNT
	.align		4
        /*0000*/ 	.byte	0x04, 0x2f
        /*0002*/ 	.short	(.L_12 - .L_11)
	.align		4
.L_11:
        /*0004*/ 	.word	index@(_ZN7cutlass13device_kernelINS_4gemm6kernel13GemmUniversalIN4cute5tupleIJiiiiEEENS1_10collective13CollectiveMmaINS1_37MainloopSm90TmaGmmaWarpSpecializedFP8ILi22ENS5_IJNS4_1CILi2EEENSA_ILi4EEENSA_ILi1EEEEEENS1_35KernelTmaWarpSpecializedCooperativeEEENS5_IJNSA_ILi256EEENSA_ILi64EEENSA_ILi32EEEEEENS_12float_e4m3_tENS5_IJlSD_lEEESL_SM_NS4_8TiledMMAINS4_8MMA_AtomIJNS4_4SM904GMMA30MMA_64x64x32_F32E4M3E4M3_SS_TNILNSQ_7ScaleInE1ELSS_1EEEEEENS4_6LayoutINS5_IJSB_SD_SD_EEENS5_IJSD_NSA_ILi0EEESX_EEEEENS5_IJNS4_10UnderscoreES10_S10_EEEEENS4_23SM90_TMA_LOAD_MULTICASTENS4_14ComposedLayoutINS4_7SwizzleILi1ELi4ELi3EEENS4_18smem_ptr_flag_bitsILi8EEENSV_INS5_IJNSA_ILi8EEESJ_EEENS5_IJSJ_SD_EEEEEEEvNS4_8identityES13_S1D_vS1E_EENS_8epilogue10collective6detail29Sm90TmaWarpSpecializedAdapterINS1H_15DefaultEpilogueISL_SM_SM_NS1G_6thread17LinearCombinationISL_Li1EffLNS1L_9ScaleType4KindE0ELNS_15FloatRoundStyleE2ESL_EENS1_15EpilogueDefaultEEEEEvvEEEEvNT_6ParamsE)
        /*0008*/ 	.word	0x000000a8


	//----- nvinfo : EIATTR_FRAME_SIZE
	.align		4
.L_12:
        /*000c*/ 	.byte	0x04, 0x11
        /*000e*/ 	.short	(.L_14 - .L_13)
	.align		4
.L_13:
        /*0010*/ 	.word	index@(_ZN7cutlass13device_kernelINS_4gemm6kernel13GemmUniversalIN4cute5tupleIJiiiiEEENS1_10collective13CollectiveMmaINS1_37MainloopSm90TmaGmmaWarpSpecializedFP8ILi22ENS5_IJNS4_1CILi2EEENSA_ILi4EEENSA_ILi1EEEEEENS1_35KernelTmaWarpSpecializedCooperativeEEENS5_IJNSA_ILi256EEENSA_ILi64EEENSA_ILi32EEEEEENS_12float_e4m3_tENS5_IJlSD_lEEESL_SM_NS4_8TiledMMAINS4_8MMA_AtomIJNS4_4SM904GMMA30MMA_64x64x32_F32E4M3E4M3_SS_TNILNSQ_7ScaleInE1ELSS_1EEEEEENS4_6LayoutINS5_IJSB_SD_SD_EEENS5_IJSD_NSA_ILi0EEESX_EEEEENS5_IJNS4_10UnderscoreES10_S10_EEEEENS4_23SM90_TMA_LOAD_MULTICASTENS4_14ComposedLayoutINS4_7SwizzleILi1ELi4ELi3EEENS4_18smem_ptr_flag_bitsILi8EEENSV_INS5_IJNSA_ILi8EEESJ_EEENS5_IJSJ_SD_EEEEEEEvNS4_8identityES13_S1D_vS1E_EENS_8epilogue10collective6detail29Sm90TmaWarpSpecializedAdapterINS1H_15DefaultEpilogueISL_SM_SM_NS1G_6thread17LinearCombinationISL_Li1EffLNS1L_9ScaleType4KindE0ELNS_15FloatRoundStyleE2ESL_EENS1_15EpilogueDefaultEEEEEvvEEEEvNT_6ParamsE)
        /*0014*/ 	.word	0x00000000


	//----- nvinfo : EIATTR_MIN_STACK_SIZE
	.align		4
.L_14:
        /*0018*/ 	.byte	0x04, 0x12
        /*001a*/ 	.short	(.L_16 - .L_15)
	.align		4
.L_15:
        /*001c*/ 	.word	index@(_ZN7cutlass13device_kernelINS_4gemm6kernel13GemmUniversalIN4cute5tupleIJiiiiEEENS1_10collective13CollectiveMmaINS1_37MainloopSm90TmaGmmaWarpSpecializedFP8ILi22ENS5_IJNS4_1CILi2EEENSA_ILi4EEENSA_ILi1EEEEEENS1_35KernelTmaWarpSpecializedCooperativeEEENS5_IJNSA_ILi256EEENSA_ILi64EEENSA_ILi32EEEEEENS_12float_e4m3_tENS5_IJlSD_lEEESL_SM_NS4_8TiledMMAINS4_8MMA_AtomIJNS4_4SM904GMMA30MMA_64x64x32_F32E4M3E4M3_SS_TNILNSQ_7ScaleInE1ELSS_1EEEEEENS4_6LayoutINS5_IJSB_SD_SD_EEENS5_IJSD_NSA_ILi0EEESX_EEEEENS5_IJNS4_10UnderscoreES10_S10_EEEEENS4_23SM90_TMA_LOAD_MULTICASTENS4_14ComposedLayoutINS4_7SwizzleILi1ELi4ELi3EEENS4_18smem_ptr_flag_bitsILi8EEENSV_INS5_IJNSA_ILi8EEESJ_EEENS5_IJSJ_SD_EEEEEEEvNS4_8identityES13_S1D_vS1E_EENS_8epilogue10collective6detail29Sm90TmaWarpSpecializedAdapterINS1H_15DefaultEpilogueISL_SM_SM_NS1G_6thread17LinearCombinationISL_Li1EffLNS1L_9ScaleType4KindE0ELNS_15FloatRoundStyleE2ESL_EENS1_15EpilogueDefaultEEEEEvvEEEEvNT_6ParamsE)
        /*0020*/ 	.word	0x00000000
.L_16:


//--------------------- .nv.compat                --------------------------
	.section	.nv.compat,"",@"SHT_CUDA_COMPAT_INFO"
	.align	4
        /*0000*/ 	.byte	0x02, 0x09, 0x01, 0x00, 0x02, 0x02, 0x04, 0x00, 0x02, 0x05, 0x05, 0x00, 0x03, 0x07, 0x01, 0x01
        /*0010*/ 	.byte	0x02, 0x03, 0x01, 0x00, 0x02, 0x06, 0x01, 0x00, 0x04, 0x0b, 0x08, 0x00, 0x00, 0x00, 0x00, 0x00
        /*0020*/ 	.byte	0x00, 0x00, 0x00, 0x00


//--------------------- .nv.info._ZN7cutlass13device_kernelINS_4gemm6kernel13GemmUniversalIN4cute5tupleIJiiiiEEENS1_10collective13CollectiveMmaINS1_37MainloopSm90TmaGmmaWarpSpecializedFP8ILi22ENS5_IJNS4_1CILi2EEENSA_ILi4EEENSA_ILi1EEEEEENS1_35KernelTmaWarpSpecializedCooperativeEEENS5_IJNSA_ILi256EEENSA_ILi64EEENSA_ILi32EEEEEENS_12float_e4m3_tENS5_IJlSD_lEEESL_SM_NS4_8TiledMMAINS4_8MMA_AtomIJNS4_4SM904GMMA30MMA_64x64x32_F32E4M3E4M3_SS_TNILNSQ_7ScaleInE1ELSS_1EEEEEENS4_6LayoutINS5_IJSB_SD_SD_EEENS5_IJSD_NSA_ILi0EEESX_EEEEENS5_IJNS4_10UnderscoreES10_S10_EEEEENS4_23SM90_TMA_LOAD_MULTICASTENS4_14ComposedLayoutINS4_7SwizzleILi1ELi4ELi3EEENS4_18smem_ptr_flag_bitsILi8EEENSV_INS5_IJNSA_ILi8EEESJ_EEENS5_IJSJ_SD_EEEEEEEvNS4_8identityES13_S1D_vS1E_EENS_8epilogue10collective6detail29Sm90TmaWarpSpecializedAdapterINS1H_15DefaultEpilogueISL_SM_SM_NS1G_6thread17LinearCombinationISL_Li1EffLNS1L_9ScaleType4KindE0ELNS_15FloatRoundStyleE2ESL_EENS1_15EpilogueDefaultEEEEEvvEEEEvNT_6ParamsE --------------------------
	.section	.nv.info._ZN7cutlass13device_kernelINS_4gemm6kernel13GemmUniversalIN4cute5tupleIJiiiiEEENS1_10collective13CollectiveMmaINS1_37MainloopSm90TmaGmmaWarpSpecializedFP8ILi22ENS5_IJNS4_1CILi2EEENSA_ILi4EEENSA_ILi1EEEEEENS1_35KernelTmaWarpSpecializedCooperativeEEENS5_IJNSA_ILi256EEENSA_ILi64EEENSA_ILi32EEEEEENS_12float_e4m3_tENS5_IJlSD_lEEESL_SM_NS4_8TiledMMAINS4_8MMA_AtomIJNS4_4SM904GMMA30MMA_64x64x32_F32E4M3E4M3_SS_TNILNSQ_7ScaleInE1ELSS_1EEEEEENS4_6LayoutINS5_IJSB_SD_SD_EEENS5_IJSD_NSA_ILi0EEESX_EEEEENS5_IJNS4_10UnderscoreES10_S10_EEEEENS4_23SM90_TMA_LOAD_MULTICASTENS4_14ComposedLayoutINS4_7SwizzleILi1ELi4ELi3EEENS4_18smem_ptr_flag_bitsILi8EEENSV_INS5_IJNSA_ILi8EEESJ_EEENS5_IJSJ_SD_EEEEEEEvNS4_8identityES13_S1D_vS1E_EENS_8epilogue10collective6detail29Sm90TmaWarpSpecializedAdapterINS1H_15DefaultEpilogueISL_SM_SM_NS1G_6thread17LinearCombinationISL_Li1EffLNS1L_9ScaleType4KindE0ELNS_15FloatRoundStyleE2ESL_EENS1_15EpilogueDefaultEEEEEvvEEEEvNT_6ParamsE,"",@"SHT_CUDA_INFO"
	.sectionflags	@""
	.align	4


	//----- nvinfo : EIATTR_CUDA_API_VERSION
	.align		4
        /*0000*/ 	.byte	0x04, 0x37
        /*0002*/ 	.short	(.L_18 - .L_17)
.L_17:
        /*0004*/ 	.word	0x00000082


	//----- nvinfo : EIATTR_KPARAM_INFO
	.align		4
.L_18:
        /*0008*/ 	.byte	0x04, 0x17
        /*000a*/ 	.short	(.L_20 - .L_19)
.L_19:
        /*000c*/ 	.word	0x00000000
        /*0010*/ 	.short	0x0000
        /*0012*/ 	.short	0x0070
        /*0014*/ 	.byte	0x00, 0xf0, 0x01, 0x10


	//----- nvinfo : EIATTR_SPARSE_MMA_MASK
	.align		4
.L_20:
        /*0018*/ 	.byte	0x03, 0x50
        /*001a*/ 	.short	0x0000


	//----- nvinfo : EIATTR_MAXREG_COUNT
	.align		4
        /*001c*/ 	.byte	0x03, 0x1b
        /*001e*/ 	.short	0x00a8


	//----- nvinfo : EIATTR_NUM_BARRIERS
	.align		4
        /*0020*/ 	.byte	0x02, 0x4c
        /*0022*/ 	.byte	0x01
	.zero		1


	//----- nvinfo : EIATTR_MERCURY_ISA_VERSION
	.align		4
        /*0024*/ 	.byte	0x03, 0x5f
        /*0026*/ 	.short	0x0101


	//----- nvinfo : EIATTR_INT_WARP_WIDE_INSTR_OFFSETS
	.align		4
        /*0028*/ 	.byte	0x04, 0x31
        /*002a*/ 	.short	(.L_22 - .L_21)


	//   ....[0]....
.L_21:
        /*002c*/ 	.word	0x00000710


	//   ....[1]....
        /*0030*/ 	.word	0x00000740


	//   ....[2]....
        /*0034*/ 	.word	0x000008c0


	//----- nvinfo : EIATTR_COOP_GROUP_MASK_REGIDS
	.align		4
.L_22:
        /*0038*/ 	.byte	0x04, 0x29
        /*003a*/ 	.short	(.L_24 - .L_23)


	//   ....[0]....
.L_23:
        /*003c*/ 	.word	0xffffffff


	//   ....[1]....
        /*0040*/ 	.word	0xffffffff


	//   ....[2]....
        /*0044*/ 	.word	0xffffffff


	//   ....[3]....
        /*0048*/ 	.word	0xffffffff


	//   ....[4]....
        /*004c*/ 	.word	0xffffffff


	//   ....[5]....
        /*0050*/ 	.word	0xffffffff


	//----- nvinfo : EIATTR_COOP_GROUP_INSTR_OFFSETS
	.align		4
.L_24:
        /*0054*/ 	.byte	0x04, 0x28
        /*0056*/ 	.short	(.L_26 - .L_25)


	//   ....[0]....
.L_25:
        /*0058*/ 	.word	0x00000060


	//   ....[1]....
        /*005c*/ 	.word	0x00000070


	//   ....[2]....
        /*0060*/ 	.word	0x00000130


	//   ....[3]....
        /*0064*/ 	.word	0x00000540


	//   ....[4]....
        /*0068*/ 	.word	0x00000a60


	//   ....[5]....
        /*006c*/ 	.word	0x000014e0


	//----- nvinfo : EIATTR_REG_RECONFIG
	.align		4
.L_26:
        /*0070*/ 	.byte	0x01, 0x54
	.zero		2


	//----- nvinfo : EIATTR_MBARRIER_INSTR_OFFSETS
	.align		4
        /*0074*/ 	.byte	0x04, 0x39
        /*0076*/ 	.short	(.L_28 - .L_27)


	//   ....[0]....
.L_27:
        /*0078*/ 	.word	0x00000250
        /*007c*/ 	.word	0x000000ff
        /*0080*/ 	.word	0x00000000
        /*0084*/ 	.short	0x0100
        /*0086*/ 	.byte	0x08
	.zero		1


	//   ....[1]....
        /*0088*/ 	.word	0x00000260
        /*008c*/ 	.word	0x000000ff
        /*0090*/ 	.word	0x000000b0
        /*0094*/ 	.short	0x0100
        /*0096*/ 	.byte	0x08
	.zero		1


	//   ....[2]....
        /*0098*/ 	.word	0x00000270
        /*009c*/ 	.word	0x000000ff
        /*00a0*/ 	.word	0x00000008
        /*00a4*/ 	.short	0x0100
        /*00a6*/ 	.byte	0x08
	.zero		1


	//   ....[3]....
        /*00a8*/ 	.word	0x00000280
        /*00ac*/ 	.word	0x000000ff
        /*00b0*/ 	.word	0x000000b8
        /*00b4*/ 	.short	0x0100
        /*00b6*/ 	.byte	0x08
	.zero		1


	//   ....[4]....
        /*00b8*/ 	.word	0x00000290
        /*00bc*/ 	.word	0x000000ff
        /*00c0*/ 	.word	0x00000010
        /*00c4*/ 	.short	0x0100
        /*00c6*/ 	.byte	0x08
	.zero		1


	//   ....[5]....
        /*00c8*/ 	.word	0x000002a0
        /*00cc*/ 	.word	0x000000ff
        /*00d0*/ 	.word	0x000000c0
        /*00d4*/ 	.short	0x0100
        /*00d6*/ 	.byte	0x08
	.zero		1


	//   ....[6]....
        /*00d8*/ 	.word	0x000002b0
        /*00dc*/ 	.word	0x000000ff
        /*00e0*/ 	.word	0x00000018
        /*00e4*/ 	.short	0x0100
        /*00e6*/ 	.byte	0x08
	.zero		1


	//   ....[7]....
        /*00e8*/ 	.word	0x000002c0
        /*00ec*/ 	.word	0x000000ff
        /*00f0*/ 	.word	0x000000c8
        /*00f4*/ 	.short	0x0100
        /*00f6*/ 	.byte	0x08
	.zero		1


	//   ....[8]....
        /*00f8*/ 	.word	0x000002d0
        /*00fc*/ 	.word	0x000000ff
        /*0100*/ 	.word	0x00000020
        /*0104*/ 	.short	0x0100
        /*0106*/ 	.byte	0x08
	.zero		1


	//   ....[9]....
        /*0108*/ 	.word	0x000002e0
        /*010c*/ 	.word	0x000000ff
        /*0110*/ 	.word	0x000000d0
        /*0114*/ 	.short	0x0100
        /*0116*/ 	.byte	0x08
	.zero		1


	//   ....[10]....
        /*0118*/ 	.word	0x000002f0
        /*011c*/ 	.word	0x000000ff
        /*0120*/ 	.word	0x00000028
        /*0124*/ 	.short	0x0100
        /*0126*/ 	.byte	0x08
	.zero		1


	//   ....[11]....
        /*0128*/ 	.word	0x00000300
        /*012c*/ 	.word	0x000000ff
        /*0130*/ 	.word	0x000000d8
        /*0134*/ 	.short	0x0100
        /*0136*/ 	.byte	0x08
	.zero		1


	//   ....[12]....
        /*0138*/ 	.word	0x00000310
        /*013c*/ 	.word	0x000000ff
        /*0140*/ 	.word	0x00000030
        /*0144*/ 	.short	0x0100
        /*0146*/ 	.byte	0x08
	.zero		1


	//   ....[13]....
        /*0148*/ 	.word	0x00000320
        /*014c*/ 	.word	0x000000ff
        /*0150*/ 	.word	0x000000e0
        /*0154*/ 	.short	0x0100
        /*0156*/ 	.byte	0x08
	.zero		1


	//   ....[14]....
        /*0158*/ 	.word	0x00000330
        /*015c*/ 	.word	0x000000ff
        /*0160*/ 	.word	0x00000038
        /*0164*/ 	.short	0x0100
        /*0166*/ 	.byte	0x08
	.zero		1


	//   ....[15]....
        /*0168*/ 	.word	0x00000340
        /*016c*/ 	.word	0x000000ff
        /*0170*/ 	.word	0x000000e8
        /*0174*/ 	.short	0x0100
        /*0176*/ 	.byte	0x08
	.zero		1


	//   ....[16]....
        /*0178*/ 	.word	0x00000350
        /*017c*/ 	.word	0x000000ff
        /*0180*/ 	.word	0x00000040
        /*0184*/ 	.short	0x0100
        /*0186*/ 	.byte	0x08
	.zero		1


	//   ....[17]....
        /*0188*/ 	.word	0x00000360
        /*018c*/ 	.word	0x000000ff
        /*0190*/ 	.word	0x000000f0
        /*0194*/ 	.short	0x0100
        /*0196*/ 	.byte	0x08
	.zero		1


	//   ....[18]....
        /*0198*/ 	.word	0x00000370
        /*019c*/ 	.word	0x000000ff
        /*01a0*/ 	.word	0x00000048
        /*01a4*/ 	.short	0x0100
        /*01a6*/ 	.byte	0x08
	.zero		1


	//   ....[19]....
        /*01a8*/ 	.word	0x00000380
        /*01ac*/ 	.word	0x000000ff
        /*01b0*/ 	.word	0x000000f8
        /*01b4*/ 	.short	0x0100
        /*01b6*/ 	.byte	0x08
	.zero		1


	//   ....[20]....
        /*01b8*/ 	.word	0x00000390
        /*01bc*/ 	.word	0x000000ff
        /*01c0*/ 	.word	0x00000050
        /*01c4*/ 	.short	0x0100
        /*01c6*/ 	.byte	0x08
	.zero		1


	//   ....[21]....
        /*01c8*/ 	.word	0x000003a0
        /*01cc*/ 	.word	0x000000ff
        /*01d0*/ 	.word	0x00000100
        /*01d4*/ 	.short	0x0100
        /*01d6*/ 	.byte	0x08
	.zero		1


	//   ....[22]....
        /*01d8*/ 	.word	0x000003b0
        /*01dc*/ 	.word	0x000000ff
        /*01e0*/ 	.word	0x00000058
        /*01e4*/ 	.short	0x0100
        /*01e6*/ 	.byte	0x08
	.zero		1


	//   ....[23]....
        /*01e8*/ 	.word	0x000003c0
        /*01ec*/ 	.word	0x000000ff
        /*01f0*/ 	.word	0x00000108
        /*01f4*/ 	.short	0x0100
        /*01f6*/ 	.byte	0x08
	.zero		1


	//   ....[24]....
        /*01f8*/ 	.word	0x000003d0
        /*01fc*/ 	.word	0x000000ff
        /*0200*/ 	.word	0x00000060
        /*0204*/ 	.short	0x0100
        /*0206*/ 	.byte	0x08
	.zero		1


	//   ....[25]....
        /*0208*/ 	.word	0x000003e0
        /*020c*/ 	.word	0x000000ff
        /*0210*/ 	.word	0x00000110
        /*0214*/ 	.short	0x0100
        /*0216*/ 	.byte	0x08
	.zero		1


	//   ....[26]....
        /*0218*/ 	.word	0x000003f0
        /*021c*/ 	.word	0x000000ff
        /*0220*/ 	.word	0x00000068
        /*0224*/ 	.short	0x0100
        /*0226*/ 	.byte	0x08
	.zero		1


	//   ....[27]....
        /*0228*/ 	.word	0x00000400
        /*022c*/ 	.word	0x000000ff
        /*0230*/ 	.word	0x00000118
        /*0234*/ 	.short	0x0100
        /*0236*/ 	.byte	0x08
	.zero		1


	//   ....[28]....
        /*0238*/ 	.word	0x00000410
        /*023c*/ 	.word	0x000000ff
        /*0240*/ 	.word	0x00000070
        /*0244*/ 	.short	0x0100
        /*0246*/ 	.byte	0x08
	.zero		1


	//   ....[29]....
        /*0248*/ 	.word	0x00000420
        /*024c*/ 	.word	0x000000ff
        /*0250*/ 	.word	0x00000120
        /*0254*/ 	.short	0x0100
        /*0256*/ 	.byte	0x08
	.zero		1


	//   ....[30]....
        /*0258*/ 	.word	0x00000430
        /*025c*/ 	.word	0x000000ff
        /*0260*/ 	.word	0x00000078
        /*0264*/ 	.short	0x0100
        /*0266*/ 	.byte	0x08
	.zero		1


	//   ....[31]....
        /*0268*/ 	.word	0x00000440
        /*026c*/ 	.word	0x000000ff
        /*0270*/ 	.word	0x00000128
        /*0274*/ 	.short	0x0100
        /*0276*/ 	.byte	0x08
	.zero		1


	//   ....[32]....
        /*0278*/ 	.word	0x00000450
        /*027c*/ 	.word	0x000000ff
        /*0280*/ 	.word	0x00000080
        /*0284*/ 	.short	0x0100
        /*0286*/ 	.byte	0x08
	.zero		1


	//   ....[33]....
        /*0288*/ 	.word	0x00000460
        /*028c*/ 	.word	0x000000ff
        /*0290*/ 	.word	0x00000130
        /*0294*/ 	.short	0x0100
        /*0296*/ 	.byte	0x08
	.zero		1


	//   ....[34]....
        /*0298*/ 	.word	0x00000470
        /*029c*/ 	.word	0x000000ff
        /*02a0*/ 	.word	0x00000088
        /*02a4*/ 	.short	0x0100
        /*02a6*/ 	.byte	0x08
	.zero		1


	//   ....[35]....
        /*02a8*/ 	.word	0x00000480
        /*02ac*/ 	.word	0x000000ff
        /*02b0*/ 	.word	0x00000138
        /*02b4*/ 	.short	0x0100
        /*02b6*/ 	.byte	0x08
	.zero		1


	//   ....[36]....
        /*02b8*/ 	.word	0x00000490
        /*02bc*/ 	.word	0x000000ff
        /*02c0*/ 	.word	0x00000090
        /*02c4*/ 	.short	0x0100
        /*02c6*/ 	.byte	0x08
	.zero		1


	//   ....[37]....
        /*02c8*/ 	.word	0x000004a0
        /*02cc*/ 	.word	0x000000ff
        /*02d0*/ 	.word	0x00000140
        /*02d4*/ 	.short	0x0100
        /*02d6*/ 	.byte	0x08
	.zero		1


	//   ....[38]....
        /*02d8*/ 	.word	0x000004b0
        /*02dc*/ 	.word	0x000000ff
        /*02e0*/ 	.word	0x00000098
        /*02e4*/ 	.short	0x0100
        /*02e6*/ 	.byte	0x08
	.zero		1


	//   ....[39]....
        /*02e8*/ 	.word	0x000004c0
        /*02ec*/ 	.word	0x000000ff
        /*02f0*/ 	.word	0x00000148
        /*02f4*/ 	.short	0x0100
        /*02f6*/ 	.byte	0x08
	.zero		1


	//   ....[40]....
        /*02f8*/ 	.word	0x000004d0
        /*02fc*/ 	.word	0x000000ff
        /*0300*/ 	.word	0x000000a0
        /*0304*/ 	.short	0x0100
        /*0306*/ 	.byte	0x08
	.zero		1


	//   ....[41]....
        /*0308*/ 	.word	0x000004e0
        /*030c*/ 	.word	0x000000ff
        /*0310*/ 	.word	0x00000150
        /*0314*/ 	.short	0x0100
        /*0316*/ 	.byte	0x08
	.zero		1


	//   ....[42]....
        /*0318*/ 	.word	0x000004f0
        /*031c*/ 	.word	0x000000ff
        /*0320*/ 	.word	0x000000a8
        /*0324*/ 	.short	0x0100
        /*0326*/ 	.byte	0x08
	.zero		1


	//   ....[43]....
        /*0328*/ 	.word	0x00000500
        /*032c*/ 	.word	0x000000ff
        /*0330*/ 	.word	0x00000158
        /*0334*/ 	.short	0x0100
        /*0336*/ 	.byte	0x08
	.zero		1


	//   ....[44]....
        /*0338*/ 	.word	0x00000950
        /*033c*/ 	.word	0x000000ff
        /*0340*/ 	.word	0x00000170
        /*0344*/ 	.short	0x0100
        /*0346*/ 	.byte	0x06
	.zero		1


	//   ....[45]....
        /*0348*/ 	.word	0x000009f0
        /*034c*/ 	.word	0x000000ff
        /*0350*/ 	.word	0x00000178
        /*0354*/ 	.short	0x0100
        /*0356*/ 	.byte	0x06
	.zero		1


	//   ....[46]....
        /*0358*/ 	.word	0x00001a10
        /*035c*/ 	.word	0x000000ff
        /*0360*/ 	.word	0x00000000
        /*0364*/ 	.short	0x010a
        /*0366*/ 	.byte	0x07
	.zero		1


	//   ....[47]....
        /*0368*/ 	.word	0x00001a70
        /*036c*/ 	.word	0x000000ff
        /*0370*/ 	.word	0x00000000
        /*0374*/ 	.short	0x010a
        /*0376*/ 	.byte	0x07
	.zero		1


	//   ....[48]....
        /*0378*/ 	.word	0x00002380
        /*037c*/ 	.word	0x000000ff
        /*0380*/ 	.word	0x00000000
        /*0384*/ 	.short	0x010a
        /*0386*/ 	.byte	0x0c
	.zero		1


	//   ....[49]....
        /*0388*/ 	.word	0x000023c0
        /*038c*/ 	.word	0x000000ff
        /*0390*/ 	.word	0x00000000
        /*0394*/ 	.short	0x010a
        /*0396*/ 	.byte	0x0c
	.zero		1


	//   ....[50]....
        /*0398*/ 	.word	0x000029e0
        /*039c*/ 	.word	0x0000000e
        /*03a0*/ 	.word	0x00000000
        /*03a4*/ 	.short	0x0101
        /*03a6*/ 	.byte	0x3f
	.zero		1


	//   ....[51]....
        /*03a8*/ 	.word	0x00003080
        /*03ac*/ 	.word	0x0000000c
        /*03b0*/ 	.word	0x00000000
        /*03b4*/ 	.short	0x0101
        /*03b6*/ 	.byte	0x3f
	.zero		1


	//   ....[52]....
        /*03b8*/ 	.word	0x00008bd0
        /*03bc*/ 	.word	0x00000012
        /*03c0*/ 	.word	0x000000b0
        /*03c4*/ 	.short	0x010a
        /*03c6*/ 	.byte	0x3f
	.zero		1


	//   ....[53]....
        /*03c8*/ 	.word	0x00008f70
        /*03cc*/ 	.word	0x00000008
        /*03d0*/ 	.word	0x00000178
        /*03d4*/ 	.short	0x0101
        /*03d6*/ 	.byte	0x3f
	.zero		1


	//   ....[54]....
        /*03d8*/ 	.word	0x00009690
        /*03dc*/ 	.word	0x00000007
        /*03e0*/ 	.word	0x00000000
        /*03e4*/ 	.short	0x010a
        /*03e6*/ 	.byte	0x3f
	.zero		1


	//   ....[55]....
        /*03e8*/ 	.word	0x00009710
        /*03ec*/ 	.word	0x00000009
        /*03f0*/ 	.word	0x00000000
        /*03f4*/ 	.short	0x010a
        /*03f6*/ 	.byte	0x3f
	.zero		1


	//   ....[56]....
        /*03f8*/ 	.word	0x000097a0
        /*03fc*/ 	.word	0x00000006
        /*0400*/ 	.word	0x00000000
        /*0404*/ 	.short	0x010a
        /*0406*/ 	.byte	0x3f
	.zero		1


	//   ....[57]....
        /*0408*/ 	.word	0x00009830
        /*040c*/ 	.word	0x00000009
        /*0410*/ 	.word	0x00000000
        /*0414*/ 	.short	0x010a
        /*0416*/ 	.byte	0x3f
	.zero		1


	//   ....[58]....
        /*0418*/ 	.word	0x000098c0
        /*041c*/ 	.word	0x00000006
        /*0420*/ 	.word	0x00000000
        /*0424*/ 	.short	0x010a
        /*0426*/ 	.byte	0x3f
	.zero		1


	//   ....[59]....
        /*0428*/ 	.word	0x00009950
        /*042c*/ 	.word	0x00000009
        /*0430*/ 	.word	0x00000000
        /*0434*/ 	.short	0x010a
        /*0436*/ 	.byte	0x3f
	.zero		1


	//   ....[60]....
        /*0438*/ 	.word	0x000099e0
        /*043c*/ 	.word	0x00000006
        /*0440*/ 	.word	0x00000000
        /*0444*/ 	.short	0x010a
        /*0446*/ 	.byte	0x3f
	.zero		1


	//   ....[61]....
        /*0448*/ 	.word	0x00009a70
        /*044c*/ 	.word	0x00000009
        /*0450*/ 	.word	0x00000000
        /*0454*/ 	.short	0x010a
        /*0456*/ 	.byte	0x3f
	.zero		1


	//   ....[62]....
        /*0458*/ 	.word	0x00009b00
        /*045c*/ 	.word	0x00000006
        /*0460*/ 	.word	0x00000000
        /*0464*/ 	.short	0x010a
        /*0466*/ 	.byte	0x3f
	.zero		1


	//   ....[63]....
        /*0468*/ 	.word	0x00009b90
        /*046c*/ 	.word	0x00000009
        /*0470*/ 	.word	0x00000000
        /*0474*/ 	.short	0x010a
        /*0476*/ 	.byte	0x3f
	.zero		1


	//   ....[64]....
        /*0478*/ 	.word	0x00009c20
        /*047c*/ 	.word	0x00000006
        /*0480*/ 	.word	0x00000000
        /*0484*/ 	.short	0x010a
        /*0486*/ 	.byte	0x3f
	.zero		1


	//   ....[65]....
        /*0488*/ 	.word	0x00009cb0
        /*048c*/ 	.word	0x00000009
        /*0490*/ 	.word	0x00000000
        /*0494*/ 	.short	0x010a
        /*0496*/ 	.byte	0x3f
	.zero		1


	//   ....[66]....
        /*0498*/ 	.word	0x00009d40
        /*049c*/ 	.word	0x00000006
        /*04a0*/ 	.word	0x00000000
        /*04a4*/ 	.short	0x010a
        /*04a6*/ 	.byte	0x3f
	.zero		1


	//   ....[67]....
        /*04a8*/ 	.word	0x00009dd0
        /*04ac*/ 	.word	0x00000009
        /*04b0*/ 	.word	0x00000000
        /*04b4*/ 	.short	0x010a
        /*04b6*/ 	.byte	0x3f
	.zero		1


	//   ....[68]....
        /*04b8*/ 	.word	0x00009e60
        /*04bc*/ 	.word	0x00000006
        /*04c0*/ 	.word	0x00000000
        /*04c4*/ 	.short	0x010a
        /*04c6*/ 	.byte	0x3f
	.zero		1


	//   ....[69]....
        /*04c8*/ 	.word	0x00009ef0
        /*04cc*/ 	.word	0x00000009
        /*04d0*/ 	.word	0x00000000
        /*04d4*/ 	.short	0x010a
        /*04d6*/ 	.byte	0x3f
	.zero		1


	//   ....[70]....
        /*04d8*/ 	.word	0x00009f80
        /*04dc*/ 	.word	0x00000006
        /*04e0*/ 	.word	0x00000000
        /*04e4*/ 	.short	0x010a
        /*04e6*/ 	.byte	0x3f
	.zero		1


	//   ....[71]....
        /*04e8*/ 	.word	0x0000a010
        /*04ec*/ 	.word	0x00000009
        /*04f0*/ 	.word	0x00000000
        /*04f4*/ 	.short	0x010a
        /*04f6*/ 	.byte	0x3f
	.zero		1


	//   ....[72]....
        /*04f8*/ 	.word	0x0000a0a0
        /*04fc*/ 	.word	0x00000006
        /*0500*/ 	.word	0x00000000
        /*0504*/ 	.short	0x010a
        /*0506*/ 	.byte	0x3f
	.zero		1


	//   ....[73]....
        /*0508*/ 	.word	0x0000a130
        /*050c*/ 	.word	0x00000009
        /*0510*/ 	.word	0x00000000
        /*0514*/ 	.short	0x010a
        /*0516*/ 	.byte	0x3f
	.zero		1


	//   ....[74]....
        /*0518*/ 	.word	0x0000a1c0
        /*051c*/ 	.word	0x00000006
        /*0520*/ 	.word	0x00000000
        /*0524*/ 	.short	0x010a
        /*0526*/ 	.byte	0x3f
	.zero		1


	//   ....[75]....
        /*0528*/ 	.word	0x0000a250
        /*052c*/ 	.word	0x00000003
        /*0530*/ 	.word	0x00000000
        /*0534*/ 	.short	0x010a
        /*0536*/ 	.byte	0x3f
	.zero		1


	//   ....[76]....
        /*0538*/ 	.word	0x0000a2c0
        /*053c*/ 	.word	0x0000000d
        /*0540*/ 	.word	0x00000000
        /*0544*/ 	.short	0x010a
        /*0546*/ 	.byte	0x3f
	.zero		1


	//   ....[77]....
        /*0548*/ 	.word	0x0000a320
        /*054c*/ 	.word	0x0000000f
        /*0550*/ 	.word	0x00000000
        /*0554*/ 	.short	0x010a
        /*0556*/ 	.byte	0x3f
	.zero		1


	//   ....[78]....
        /*0558*/ 	.word	0x0000a3f0
        /*055c*/ 	.word	0x00000012
        /*0560*/ 	.word	0x000000b0
        /*0564*/ 	.short	0x010a
        /*0566*/ 	.byte	0x3f
	.zero		1


	//   ....[79]....
        /*0568*/ 	.word	0x0000a4c0
        /*056c*/ 	.word	0x00000007
        /*0570*/ 	.word	0x00000000
        /*0574*/ 	.short	0x010a
        /*0576*/ 	.byte	0x3f
	.zero		1


	//   ....[80]....
        /*0578*/ 	.word	0x0000a510
        /*057c*/ 	.word	0x00000009
        /*0580*/ 	.word	0x00000000
        /*0584*/ 	.short	0x010a
        /*0586*/ 	.byte	0x3f
	.zero		1


	//   ....[81]....
        /*0588*/ 	.word	0x0000a560
        /*058c*/ 	.word	0x00000006
        /*0590*/ 	.word	0x00000000
        /*0594*/ 	.short	0x010a
        /*0596*/ 	.byte	0x3f
	.zero		1


	//   ....[82]....
        /*0598*/ 	.word	0x0000a5b0
        /*059c*/ 	.word	0x00000009
        /*05a0*/ 	.word	0x00000000
        /*05a4*/ 	.short	0x010a
        /*05a6*/ 	.byte	0x3f
	.zero		1


	//   ....[83]....
        /*05a8*/ 	.word	0x0000a600
        /*05ac*/ 	.word	0x00000006
        /*05b0*/ 	.word	0x00000000
        /*05b4*/ 	.short	0x010a
        /*05b6*/ 	.byte	0x3f
	.zero		1


	//   ....[84]....
        /*05b8*/ 	.word	0x0000a650
        /*05bc*/ 	.word	0x00000009
        /*05c0*/ 	.word	0x00000000
        /*05c4*/ 	.short	0x010a
        /*05c6*/ 	.byte	0x3f
	.zero		1


	//   ....[85]....
        /*05c8*/ 	.word	0x0000a6a0
        /*05cc*/ 	.word	0x00000006
        /*05d0*/ 	.word	0x00000000
        /*05d4*/ 	.short	0x010a
        /*05d6*/ 	.byte	0x3f
	.zero		1


	//   ....[86]....
        /*05d8*/ 	.word	0x0000a6f0
        /*05dc*/ 	.word	0x00000009
        /*05e0*/ 	.word	0x00000000
        /*05e4*/ 	.short	0x010a
        /*05e6*/ 	.byte	0x3f
	.zero		1


	//   ....[87]....
        /*05e8*/ 	.word	0x0000a740
        /*05ec*/ 	.word	0x00000006
        /*05f0*/ 	.word	0x00000000
        /*05f4*/ 	.short	0x010a
        /*05f6*/ 	.byte	0x3f
	.zero		1


	//   ....[88]....
        /*05f8*/ 	.word	0x0000a790
        /*05fc*/ 	.word	0x00000009
        /*0600*/ 	.word	0x00000000
        /*0604*/ 	.short	0x010a
        /*0606*/ 	.byte	0x3f
	.zero		1


	//   ....[89]....
        /*0608*/ 	.word	0x0000a7e0
        /*060c*/ 	.word	0x00000006
        /*0610*/ 	.word	0x00000000
        /*0614*/ 	.short	0x010a
        /*0616*/ 	.byte	0x3f
	.zero		1


	//   ....[90]....
        /*0618*/ 	.word	0x0000a830
        /*061c*/ 	.word	0x00000009
        /*0620*/ 	.word	0x00000000
        /*0624*/ 	.short	0x010a
        /*0626*/ 	.byte	0x3f
	.zero		1


	//   ....[91]....
        /*0628*/ 	.word	0x0000a880
        /*062c*/ 	.word	0x00000006
        /*0630*/ 	.word	0x00000000
        /*0634*/ 	.short	0x010a
        /*0636*/ 	.byte	0x3f
	.zero		1


	//   ....[92]....
        /*0638*/ 	.word	0x0000a8d0
        /*063c*/ 	.word	0x00000009
        /*0640*/ 	.word	0x00000000
        /*0644*/ 	.short	0x010a
        /*0646*/ 	.byte	0x3f
	.zero		1


	//   ....[93]....
        /*0648*/ 	.word	0x0000a920
        /*064c*/ 	.word	0x00000006
        /*0650*/ 	.word	0x00000000
        /*0654*/ 	.short	0x010a
        /*0656*/ 	.byte	0x3f
	.zero		1


	//   ....[94]....
        /*0658*/ 	.word	0x0000a970
        /*065c*/ 	.word	0x00000009
        /*0660*/ 	.word	0x00000000
        /*0664*/ 	.short	0x010a
        /*0666*/ 	.byte	0x3f
	.zero		1


	//   ....[95]....
        /*0668*/ 	.word	0x0000a9c0
        /*066c*/ 	.word	0x00000006
        /*0670*/ 	.word	0x00000000
        /*0674*/ 	.short	0x010a
        /*0676*/ 	.byte	0x3f
	.zero		1


	//   ....[96]....
        /*0678*/ 	.word	0x0000aa10
        /*067c*/ 	.word	0x00000009
        /*0680*/ 	.word	0x00000000
        /*0684*/ 	.short	0x010a
        /*0686*/ 	.byte	0x3f
	.zero		1


	//   ....[97]....
        /*0688*/ 	.word	0x0000aa60
        /*068c*/ 	.word	0x00000006
        /*0690*/ 	.word	0x00000000
        /*0694*/ 	.short	0x010a
        /*0696*/ 	.byte	0x3f
	.zero		1


	//   ....[98]....
        /*0698*/ 	.word	0x0000aab0
        /*069c*/ 	.word	0x00000009
        /*06a0*/ 	.word	0x00000000
        /*06a4*/ 	.short	0x010a
        /*06a6*/ 	.byte	0x3f
	.zero		1


	//   ....[99]....
        /*06a8*/ 	.word	0x0000ab00
        /*06ac*/ 	.word	0x00000006
        /*06b0*/ 	.word	0x00000000
        /*06b4*/ 	.short	0x010a
        /*06b6*/ 	.byte	0x3f
	.zero		1


	//----- nvinfo : EIATTR_NUM_MBARRIERS
	.align		4
.L_28:
        /*06b8*/ 	.byte	0x03, 0x38
        /*06ba*/ 	.short	0x002e


	//----- nvinfo : EIATTR_EXIT_INSTR_OFFSETS
	.align		4
        /*06bc*/ 	.byte	0x04, 0x1c
        /*06be*/ 	.short	(.L_30 - .L_29)


	//   ....[0]....
.L_29:
        /*06c0*/ 	.word	0x00000bc0


	//   ....[1]....
        /*06c4*/ 	.word	0x000013b0


	//   ....[2]....
        /*06c8*/ 	.word	0x00008210


	//   ....[3]....
        /*06cc*/ 	.word	0x00008770


	//   ....[4]....
        /*06d0*/ 	.word	0x0000a2a0


	//----- nvinfo : EIATTR_MAX_THREADS
	.align		4
.L_30:
        /*06d4*/ 	.byte	0x04, 0x05
        /*06d6*/ 	.short	(.L_32 - .L_31)
.L_31:
        /*06d8*/ 	.word	0x00000180
        /*06dc*/ 	.word	0x00000001
        /*06e0*/ 	.word	0x00000001


	//----- nvinfo : EIATTR_CRS_STACK_SIZE
	.align		4
.L_32:
        /*06e4*/ 	.byte	0x04, 0x1e
        /*06e6*/ 	.short	(.L_34 - .L_33)
.L_33:
        /*06e8*/ 	.word	0x00000000


	//----- nvinfo : EIATTR_CBANK_PARAM_SIZE
	.align		4
.L_34:
        /*06ec*/ 	.byte	0x03, 0x19
        /*06ee*/ 	.short	0x0470


	//----- nvinfo : EIATTR_PARAM_CBANK
	.align		4
        /*06f0*/ 	.byte	0x04, 0x0a
        /*06f2*/ 	.short	(.L_36 - .L_35)
	.align		4
.L_35:
        /*06f4*/ 	.word	index@(.nv.constant0._ZN7cutlass13device_kernelINS_4gemm6kernel13GemmUniversalIN4cute5tupleIJiiiiEEENS1_10collective13CollectiveMmaINS1_37MainloopSm90TmaGmmaWarpSpecializedFP8ILi22ENS5_IJNS4_1CILi2EEENSA_ILi4EEENSA_ILi1EEEEEENS1_35KernelTmaWarpSpecializedCooperativeEEENS5_IJNSA_ILi256EEENSA_ILi64EEENSA_ILi32EEEEEENS_12float_e4m3_tENS5_IJlSD_lEEESL_SM_NS4_8TiledMMAINS4_8MMA_AtomIJNS4_4SM904GMMA30MMA_64x64x32_F32E4M3E4M3_SS_TNILNSQ_7ScaleInE1ELSS_1EEEEEENS4_6LayoutINS5_IJSB_SD_SD_EEENS5_IJSD_NSA_ILi0EEESX_EEEEENS5_IJNS4_10UnderscoreES10_S10_EEEEENS4_23SM90_TMA_LOAD_MULTICASTENS4_14ComposedLayoutINS4_7SwizzleILi1ELi4ELi3EEENS4_18smem_ptr_flag_bitsILi8EEENSV_INS5_IJNSA_ILi8EEESJ_EEENS5_IJSJ_SD_EEEEEEEvNS4_8identityES13_S1D_vS1E_EENS_8epilogue10collective6detail29Sm90TmaWarpSpecializedAdapterINS1H_15DefaultEpilogueISL_SM_SM_NS1G_6thread17LinearCombinationISL_Li1EffLNS1L_9ScaleType4KindE0ELNS_15FloatRoundStyleE2ESL_EENS1_15EpilogueDefaultEEEEEvvEEEEvNT_6ParamsE)
        /*06f8*/ 	.short	0x0210
        /*06fa*/ 	.short	0x0470


	//----- nvinfo : EIATTR_SW_WAR
	.align		4
.L_36:
        /*06fc*/ 	.byte	0x04, 0x36
        /*06fe*/ 	.short	(.L_38 - .L_37)
.L_37:
        /*0700*/ 	.word	0x00000008
.L_38:


//--------------------- .nv.callgraph             --------------------------
	.section	.nv.callgraph,"",@"SHT_CUDA_CALLGRAPH"
	.align	4
	.sectionentsize	8
	.align		4
        /*0000*/ 	.word	0x00000000
	.align		4
        /*0004*/ 	.word	0xffffffff
	.align		4
        /*0008*/ 	.word	0x00000000
	.align		4
        /*000c*/ 	.word	0xfffffffe
	.align		4
        /*0010*/ 	.word	0x00000000
	.align		4
        /*0014*/ 	.word	0xfffffffd
	.align		4
        /*0018*/ 	.word	0x00000000
	.align		4
        /*001c*/ 	.word	0xfffffffc


//--------------------- .nv.constant4             --------------------------
	.section	.nv.constant4,"a",@progbits
	.align	8
	.align		8
.nv.constant4:
        /*0000*/ 	.dword	_ZN40_INTERNAL_178c506c_4_k_cu_5c2755dc_241064cuda3std3__45__cpo5beginE
	.align		8
        /*0008*/ 	.dword	_ZN40_INTERNAL_178c506c_4_k_cu_5c2755dc_241064cuda3std3__45__cpo3endE
	.align		8
        /*0010*/ 	.dword	_ZN40_INTERNAL_178c506c_4_k_cu_5c2755dc_241064cuda3std3__45__cpo6cbeginE
	.align		8
        /*0018*/ 	.dword	_ZN40_INTERNAL_178c506c_4_k_cu_5c2755dc_241064cuda3std3__45__cpo4cendE
	.align		8
        /*0020*/ 	.dword	_ZN40_INTERNAL_178c506c_4_k_cu_5c2755dc_241064cuda3std3__442_GLOBAL__N__178c506c_4_k_cu_5c2755dc_241066ignoreE
	.align		8
        /*0028*/ 	.dword	_ZN40_INTERNAL_178c506c_4_k_cu_5c2755dc_241064cuda3std3__419piecewise_constructE
	.align		8
        /*0030*/ 	.dword	_ZN40_INTERNAL_178c506c_4_k_cu_5c2755dc_241064cuda3std3__48in_placeE
	.align		8
        /*0038*/ 	.dword	_ZN40_INTERNAL_178c506c_4_k_cu_5c2755dc_241064cuda3std6ranges3__45__cpo4swapE
	.align		8
        /*0040*/ 	.dword	_ZN40_INTERNAL_178c506c_4_k_cu_5c2755dc_241064cuda3std6ranges3__45__cpo9iter_moveE
	.align		8
        /*0048*/ 	.dword	_ZN40_INTERNAL_178c506c_4_k_cu_5c2755dc_241064cute7productE
	.align		8
        /*0050*/ 	.dword	_ZN40_INTERNAL_178c506c_4_k_cu_5c2755dc_241064cute1_E


//--------------------- .text._ZN7cutlass13device_kernelINS_4gemm6kernel13GemmUniversalIN4cute5tupleIJiiiiEEENS1_10collective13CollectiveMmaINS1_37MainloopSm90TmaGmmaWarpSpecializedFP8ILi22ENS5_IJNS4_1CILi2EEENSA_ILi4EEENSA_ILi1EEEEEENS1_35KernelTmaWarpSpecializedCooperativeEEENS5_IJNSA_ILi256EEENSA_ILi64EEENSA_ILi32EEEEEENS_12float_e4m3_tENS5_IJlSD_lEEESL_SM_NS4_8TiledMMAINS4_8MMA_AtomIJNS4_4SM904GMMA30MMA_64x64x32_F32E4M3E4M3_SS_TNILNSQ_7ScaleInE1ELSS_1EEEEEENS4_6LayoutINS5_IJSB_SD_SD_EEENS5_IJSD_NSA_ILi0EEESX_EEEEENS5_IJNS4_10UnderscoreES10_S10_EEEEENS4_23SM90_TMA_LOAD_MULTICASTENS4_14ComposedLayoutINS4_7SwizzleILi1ELi4ELi3EEENS4_18smem_ptr_flag_bitsILi8EEENSV_INS5_IJNSA_ILi8EEESJ_EEENS5_IJSJ_SD_EEEEEEEvNS4_8identityES13_S1D_vS1E_EENS_8epilogue10collective6detail29Sm90TmaWarpSpecializedAdapterINS1H_15DefaultEpilogueISL_SM_SM_NS1G_6thread17LinearCombinationISL_Li1EffLNS1L_9ScaleType4KindE0ELNS_15FloatRoundStyleE2ESL_EENS1_15EpilogueDefaultEEEEEvvEEEEvNT_6ParamsE --------------------------
	.section	.text._ZN7cutlass13device_kernelINS_4gemm6kernel13GemmUniversalIN4cute5tupleIJiiiiEEENS1_10collective13CollectiveMmaINS1_37MainloopSm90TmaGmmaWarpSpecializedFP8ILi22ENS5_IJNS4_1CILi2EEENSA_ILi4EEENSA_ILi1EEEEEENS1_35KernelTmaWarpSpecializedCooperativeEEENS5_IJNSA_ILi256EEENSA_ILi64EEENSA_ILi32EEEEEENS_12float_e4m3_tENS5_IJlSD_lEEESL_SM_NS4_8TiledMMAINS4_8MMA_AtomIJNS4_4SM904GMMA30MMA_64x64x32_F32E4M3E4M3_SS_TNILNSQ_7ScaleInE1ELSS_1EEEEEENS4_6LayoutINS5_IJSB_SD_SD_EEENS5_IJSD_NSA_ILi0EEESX_EEEEENS5_IJNS4_10UnderscoreES10_S10_EEEEENS4_23SM90_TMA_LOAD_MULTICASTENS4_14ComposedLayoutINS4_7SwizzleILi1ELi4ELi3EEENS4_18smem_ptr_flag_bitsILi8EEENSV_INS5_IJNSA_ILi8EEESJ_EEENS5_IJSJ_SD_EEEEEEEvNS4_8identityES13_S1D_vS1E_EENS_8epilogue10collective6detail29Sm90TmaWarpSpecializedAdapterINS1H_15DefaultEpilogueISL_SM_SM_NS1G_6thread17LinearCombinationISL_Li1EffLNS1L_9ScaleType4KindE0ELNS_15FloatRoundStyleE2ESL_EENS1_15EpilogueDefaultEEEEEvvEEEEvNT_6ParamsE,"ax",@progbits
	.align	128
.text._ZN7cutlass13device_kernelINS_4gemm6kernel13GemmUniversalIN4cute5tupleIJiiiiEEENS1_10collective13CollectiveMmaINS1_37MainloopSm90TmaGmmaWarpSpecializedFP8ILi22ENS5_IJNS4_1CILi2EEENSA_ILi4EEENSA_ILi1EEEEEENS1_35KernelTmaWarpSpecializedCooperativeEEENS5_IJNSA_ILi256EEENSA_ILi64EEENSA_ILi32EEEEEENS_12float_e4m3_tENS5_IJlSD_lEEESL_SM_NS4_8TiledMMAINS4_8MMA_AtomIJNS4_4SM904GMMA30MMA_64x64x32_F32E4M3E4M3_SS_TNILNSQ_7ScaleInE1ELSS_1EEEEEENS4_6LayoutINS5_IJSB_SD_SD_EEENS5_IJSD_NSA_ILi0EEESX_EEEEENS5_IJNS4_10UnderscoreES10_S10_EEEEENS4_23SM90_TMA_LOAD_MULTICASTENS4_14ComposedLayoutINS4_7SwizzleILi1ELi4ELi3EEENS4_18smem_ptr_flag_bitsILi8EEENSV_INS5_IJNSA_ILi8EEESJ_EEENS5_IJSJ_SD_EEEEEEEvNS4_8identityES13_S1D_vS1E_EENS_8epilogue10collective6detail29Sm90TmaWarpSpecializedAdapterINS1H_15DefaultEpilogueISL_SM_SM_NS1G_6thread17LinearCombinationISL_Li1EffLNS1L_9ScaleType4KindE0ELNS_15FloatRoundStyleE2ESL_EENS1_15EpilogueDefaultEEEEEvvEEEEvNT_6ParamsE:
        .type           _ZN7cutlass13device_kernelINS_4gemm6kernel13GemmUniversalIN4cute5tupleIJiiiiEEENS1_10collective13CollectiveMmaINS1_37MainloopSm90TmaGmmaWarpSpecializedFP8ILi22ENS5_IJNS4_1CILi2EEENSA_ILi4EEENSA_ILi1EEEEEENS1_35KernelTmaWarpSpecializedCooperativeEEENS5_IJNSA_ILi256EEENSA_ILi64EEENSA_ILi32EEEEEENS_12float_e4m3_tENS5_IJlSD_lEEESL_SM_NS4_8TiledMMAINS4_8MMA_AtomIJNS4_4SM904GMMA30MMA_64x64x32_F32E4M3E4M3_SS_TNILNSQ_7ScaleInE1ELSS_1EEEEEENS4_6LayoutINS5_IJSB_SD_SD_EEENS5_IJSD_NSA_ILi0EEESX_EEEEENS5_IJNS4_10UnderscoreES10_S10_EEEEENS4_23SM90_TMA_LOAD_MULTICASTENS4_14ComposedLayoutINS4_7SwizzleILi1ELi4ELi3EEENS4_18smem_ptr_flag_bitsILi8EEENSV_INS5_IJNSA_ILi8EEESJ_EEENS5_IJSJ_SD_EEEEEEEvNS4_8identityES13_S1D_vS1E_EENS_8epilogue10collective6detail29Sm90TmaWarpSpecializedAdapterINS1H_15DefaultEpilogueISL_SM_SM_NS1G_6thread17LinearCombinationISL_Li1EffLNS1L_9ScaleType4KindE0ELNS_15FloatRoundStyleE2ESL_EENS1_15EpilogueDefaultEEEEEvvEEEEvNT_6ParamsE,@function
        .size           _ZN7cutlass13device_kernelINS_4gemm6kernel13GemmUniversalIN4cute5tupleIJiiiiEEENS1_10collective13CollectiveMmaINS1_37MainloopSm90TmaGmmaWarpSpecializedFP8ILi22ENS5_IJNS4_1CILi2EEENSA_ILi4EEENSA_ILi1EEEEEENS1_35KernelTmaWarpSpecializedCooperativeEEENS5_IJNSA_ILi256EEENSA_ILi64EEENSA_ILi32EEEEEENS_12float_e4m3_tENS5_IJlSD_lEEESL_SM_NS4_8TiledMMAINS4_8MMA_AtomIJNS4_4SM904GMMA30MMA_64x64x32_F32E4M3E4M3_SS_TNILNSQ_7ScaleInE1ELSS_1EEEEEENS4_6LayoutINS5_IJSB_SD_SD_EEENS5_IJSD_NSA_ILi0EEESX_EEEEENS5_IJNS4_10UnderscoreES10_S10_EEEEENS4_23SM90_TMA_LOAD_MULTICASTENS4_14ComposedLayoutINS4_7SwizzleILi1ELi4ELi3EEENS4_18smem_ptr_flag_bitsILi8EEENSV_INS5_IJNSA_ILi8EEESJ_EEENS5_IJSJ_SD_EEEEEEEvNS4_8identityES13_S1D_vS1E_EENS_8epilogue10collective6detail29Sm90TmaWarpSpecializedAdapterINS1H_15DefaultEpilogueISL_SM_SM_NS1G_6thread17LinearCombinationISL_Li1EffLNS1L_9ScaleType4KindE0ELNS_15FloatRoundStyleE2ESL_EENS1_15EpilogueDefaultEEEEEvvEEEEvNT_6ParamsE,(.L_x_243 - _ZN7cutlass13device_kernelINS_4gemm6kernel13GemmUniversalIN4cute5tupleIJiiiiEEENS1_10collective13CollectiveMmaINS1_37MainloopSm90TmaGmmaWarpSpecializedFP8ILi22ENS5_IJNS4_1CILi2EEENSA_ILi4EEENSA_ILi1EEEEEENS1_35KernelTmaWarpSpecializedCooperativeEEENS5_IJNSA_ILi256EEENSA_ILi64EEENSA_ILi32EEEEEENS_12float_e4m3_tENS5_IJlSD_lEEESL_SM_NS4_8TiledMMAINS4_8MMA_AtomIJNS4_4SM904GMMA30MMA_64x64x32_F32E4M3E4M3_SS_TNILNSQ_7ScaleInE1ELSS_1EEEEEENS4_6LayoutINS5_IJSB_SD_SD_EEENS5_IJSD_NSA_ILi0EEESX_EEEEENS5_IJNS4_10UnderscoreES10_S10_EEEEENS4_23SM90_TMA_LOAD_MULTICASTENS4_14ComposedLayoutINS4_7SwizzleILi1ELi4ELi3EEENS4_18smem_ptr_flag_bitsILi8EEENSV_INS5_IJNSA_ILi8EEESJ_EEENS5_IJSJ_SD_EEEEEEEvNS4_8identityES13_S1D_vS1E_EENS_8epilogue10collective6detail29Sm90TmaWarpSpecializedAdapterINS1H_15DefaultEpilogueISL_SM_SM_NS1G_6thread17LinearCombinationISL_Li1EffLNS1L_9ScaleType4KindE0ELNS_15FloatRoundStyleE2ESL_EENS1_15EpilogueDefaultEEEEEvvEEEEvNT_6ParamsE)
        .other          _ZN7cutlass13device_kernelINS_4gemm6kernel13GemmUniversalIN4cute5tupleIJiiiiEEENS1_10collective13CollectiveMmaINS1_37MainloopSm90TmaGmmaWarpSpecializedFP8ILi22ENS5_IJNS4_1CILi2EEENSA_ILi4EEENSA_ILi1EEEEEENS1_35KernelTmaWarpSpecializedCooperativeEEENS5_IJNSA_ILi256EEENSA_ILi64EEENSA_ILi32EEEEEENS_12float_e4m3_tENS5_IJlSD_lEEESL_SM_NS4_8TiledMMAINS4_8MMA_AtomIJNS4_4SM904GMMA30MMA_64x64x32_F32E4M3E4M3_SS_TNILNSQ_7ScaleInE1ELSS_1EEEEEENS4_6LayoutINS5_IJSB_SD_SD_EEENS5_IJSD_NSA_ILi0EEESX_EEEEENS5_IJNS4_10UnderscoreES10_S10_EEEEENS4_23SM90_TMA_LOAD_MULTICASTENS4_14ComposedLayoutINS4_7SwizzleILi1ELi4ELi3EEENS4_18smem_ptr_flag_bitsILi8EEENSV_INS5_IJNSA_ILi8EEESJ_EEENS5_IJSJ_SD_EEEEEEEvNS4_8identityES13_S1D_vS1E_EENS_8epilogue10collective6detail29Sm90TmaWarpSpecializedAdapterINS1H_15DefaultEpilogueISL_SM_SM_NS1G_6thread17LinearCombinationISL_Li1EffLNS1L_9ScaleType4KindE0ELNS_15FloatRoundStyleE2ESL_EENS1_15EpilogueDefaultEEEEEvvEEEEvNT_6ParamsE,@"STO_CUDA_ENTRY STV_DEFAULT"
_ZN7cutlass13device_kernelINS_4gemm6kernel13GemmUniversalIN4cute5tupleIJiiiiEEENS1_10collective13CollectiveMmaINS1_37MainloopSm90TmaGmmaWarpSpecializedFP8ILi22ENS5_IJNS4_1CILi2EEENSA_ILi4EEENSA_ILi1EEEEEENS1_35KernelTmaWarpSpecializedCooperativeEEENS5_IJNSA_ILi256EEENSA_ILi64EEENSA_ILi32EEEEEENS_12float_e4m3_tENS5_IJlSD_lEEESL_SM_NS4_8TiledMMAINS4_8MMA_AtomIJNS4_4SM904GMMA30MMA_64x64x32_F32E4M3E4M3_SS_TNILNSQ_7ScaleInE1ELSS_1EEEEEENS4_6LayoutINS5_IJSB_SD_SD_EEENS5_IJSD_NSA_ILi0EEESX_EEEEENS5_IJNS4_10UnderscoreES10_S10_EEEEENS4_23SM90_TMA_LOAD_MULTICASTENS4_14ComposedLayoutINS4_7SwizzleILi1ELi4ELi3EEENS4_18smem_ptr_flag_bitsILi8EEENSV_INS5_IJNSA_ILi8EEESJ_EEENS5_IJSJ_SD_EEEEEEEvNS4_8identityES13_S1D_vS1E_EENS_8epilogue10collective6detail29Sm90TmaWarpSpecializedAdapterINS1H_15DefaultEpilogueISL_SM_SM_NS1G_6thread17LinearCombinationISL_Li1EffLNS1L_9ScaleType4KindE0ELNS_15FloatRoundStyleE2ESL_EENS1_15EpilogueDefaultEEEEEvvEEEEvNT_6ParamsE:
[----:B------:R-:W-:Y:S01]  /*0000*/  LDC R1, c[0x0][0x28] ;  /* 0x00000a00ff017b82 */ /* 0x000fe20000000800 */
[----:B------:R-:W0:Y:S01]  /*0010*/  S2R R0, SR_TID.X ;  /* 0x0000000000007919 */ /* 0x000e220000002100 */
[----:B------:R-:W-:Y:S01]  /*0020*/  ELECT P0, URZ, PT ;  /* 0x00000000003f782f */ /* 0x000fe20003800000 */
[----:B------:R-:W-:Y:S01]  /*0030*/  BSSY B0, `(.L_x_0) ;  /* 0x000000f000007945 */ /* 0x000fe20003800000 */
[--C-:B0-----:R-:W-:Y:S02]  /*0040*/  SHF.R.U32.HI R2, RZ, 0x5, R0.reuse ;  /* 0x00000005ff027819 */ /* 0x101fe40000011600 */
[----:B------:R-:W-:-:S03]  /*0050*/  SHF.R.U32.HI R3, RZ, 0x7, R0 ;  /* 0x00000007ff037819 */ /* 0x000fc60000011600 */
[----:B------:R-:W0:Y:S04]  /*0060*/  SHFL.IDX PT, R7, R2, RZ, 0x1f ;  /* 0x00001fff02077589 */ /* 0x000e2800000e0000 */
[----:B------:R-:W1:Y:S01]  /*0070*/  SHFL.IDX PT, R3, R3, RZ, 0x1f ;  /* 0x00001fff03037589 */ /* 0x000e6200000e0000 */
[----:B0-----:R-:W-:-:S13]  /*0080*/  ISETP.NE.OR P0, PT, R7, RZ, !P0 ;  /* 0x000000ff0700720c */ /* 0x001fda0004705670 */
[----:B-1----:R-:W-:Y:S05]  /*0090*/  @P0 BRA `(.L_x_1) ;  /* 0x0000000000200947 */ /* 0x002fea0003800000 */
[----:B------:R-:W-:Y:S02]  /*00a0*/  ULDC.64 UR4, c[0x0][0x198] ;  /* 0x0000660000047ab9 */ /* 0x000fe40000000a00 */
[----:B------:R-:W-:Y:S02]  /*00b0*/  UIADD3 UR6, UP0, UR4, 0xf0, URZ ;  /* 0x000000f004067890 */ /* 0x000fe4000ff1e03f */
[----:B------:R-:W-:Y:S02]  /*00c0*/  UIADD3 UR4, UP1, UR4, 0x1f0, URZ ;  /* 0x000001f004047890 */ /* 0x000fe4000ff3e03f */
[----:B------:R-:W-:Y:S02]  /*00d0*/  UIADD3.X UR7, URZ, UR5, URZ, UP0, !UPT ;  /* 0x000000053f077290 */ /* 0x000fe400087fe43f */
[----:B------:R-:W-:-:S07]  /*00e0*/  UIADD3.X UR5, URZ, UR5, URZ, UP1, !UPT ;  /* 0x000000053f057290 */ /* 0x000fce0008ffe43f */
[----:B------:R0:W-:Y:S02]  /*00f0*/  UTMACCTL.PF [UR6] ;  /* 0x00000000060079b9 */ /* 0x0001e40008040000 */
[----:B------:R0:W-:Y:S02]  /*0100*/  UTMACCTL.PF [UR4] ;  /* 0x00000000040079b9 */ /* 0x0001e40008040000 */
[----:B0-----:R-:W-:Y:S01]  /*0110*/  NOP ;  /* 0x0000000000007918 */ /* 0x001fe20000000000 */
.L_x_1:
[----:B------:R-:W-:Y:S05]  /*0120*/  BSYNC B0 ;  /* 0x0000000000007941 */ /* 0x000fea0003800000 */
.L_x_0:
[----:B------:R-:W0:Y:S02]  /*0130*/  SHFL.IDX PT, R4, R2, RZ, 0x1f ;  /* 0x00001fff02047589 */ /* 0x000e2400000e0000 */
[----:B0-----:R-:W-:-:S13]  /*0140*/  ISETP.NE.AND P0, PT, R4, RZ, PT ;  /* 0x000000ff0400720c */ /* 0x001fda0003f05270 */
[----:B------:R-:W-:Y:S05]  /*0150*/  @P0 BRA `(.L_x_2) ;  /* 0x0000000000f40947 */ /* 0x000fea0003800000 */
[----:B------:R-:W-:Y:S01]  /*0160*/  ELECT P0, URZ, PT ;  /* 0x00000000003f782f */ /* 0x000fe20003800000 */
[----:B------:R-:W-:-:S12]  /*0170*/  BSSY B0, `(.L_x_2) ;  /* 0x000003b000007945 */ /* 0x000fd80003800000 */
[----:B------:R-:W-:Y:S05]  /*0180*/  @!P0 BRA `(.L_x_3) ;  /* 0x0000000000e48947 */ /* 0x000fea0003800000 */
[----:B------:R-:W0:Y:S01]  /*0190*/  S2UR UR8, SR_CgaCtaId ;  /* 0x00000000000879c3 */ /* 0x000e220000008800 */
[----:B------:R-:W-:Y:S01]  /*01a0*/  UMOV UR4, 0x400 ;  /* 0x0000040000047882 */ /* 0x000fe20000000000 */
[----:B------:R-:W-:Y:S01]  /*01b0*/  UMOV UR5, 0x1 ;  /* 0x0000000100057882 */ /* 0x000fe20000000000 */
[----:B------:R-:W-:Y:S02]  /*01c0*/  UMOV UR6, 0xa ;  /* 0x0000000a00067882 */ /* 0x000fe40000000000 */
[----:B------:R-:W-:-:S04]  /*01d0*/  UIADD3 UR6, -UR6, 0x100000, URZ ;  /* 0x0010000006067890 */ /* 0x000fc8000fffe13f */
[----:B------:R-:W-:Y:S02]  /*01e0*/  USHF.L.U32 UR7, UR6, 0xb, URZ ;  /* 0x0000000b06077899 */ /* 0x000fe4000800063f */
[----:B------:R-:W-:Y:S02]  /*01f0*/  USHF.L.U32 UR6, UR6, 0x1, URZ ;  /* 0x0000000106067899 */ /* 0x000fe4000800063f */
[----:B0-----:R-:W-:Y:S02]  /*0200*/  ULEA UR8, UR8, UR4, 0x18 ;  /* 0x0000000408087291 */ /* 0x001fe4000f8ec03f */
[----:B------:R-:W-:-:S04]  /*0210*/  UIADD3 UR4, -UR5, 0x100000, URZ ;  /* 0x0010000005047890 */ /* 0x000fc8000fffe13f */
[----:B------:R-:W-:Y:S02]  /*0220*/  USHF.L.U32 UR5, UR4, 0xb, URZ ;  /* 0x0000000b04057899 */ /* 0x000fe4000800063f */
[----:B------:R-:W-:Y:S01]  /*0230*/  USHF.L.U32 UR4, UR4, 0x1, URZ ;  /* 0x0000000104047899 */ /* 0x000fe2000800063f */
[----:B------:R-:W0:Y:S11]  /*0240*/  FENCE.VIEW.ASYNC.S ;  /* 0x00000000000073c6 */ /* 0x000e360000000000 */
[----:B0-----:R0:W1:Y:S01]  /*0250*/  SYNCS.EXCH.64 URZ, [UR8], UR4 ;  /* 0x00000004083f75b2 */ /* 0x0010620008000100 */
[----:B------:R0:W2:Y:S01]  /*0260*/  SYNCS.EXCH.64 URZ, [UR8+0xb0], UR6 ;  /* 0x0000b006083f75b2 */ /* 0x0000a20008000100 */
[----:B------:R0:W3:Y:S01]  /*0270*/  SYNCS.EXCH.64 URZ, [UR8+0x8], UR4 ;  /* 0x00000804083f75b2 */ /* 0x0000e20008000100 */
[----:B------:R0:W4:Y:S01]  /*0280*/  SYNCS.EXCH.64 URZ, [UR8+0xb8], UR6 ;  /* 0x0000b806083f75b2 */ /* 0x0001220008000100 */
[----:B------:R0:W0:Y:S01]  /*0290*/  SYNCS.EXCH.64 URZ, [UR8+0x10], UR4 ;  /* 0x00001004083f75b2 */ /* 0x0000220008000100 */
        /* <DEDUP_REMOVED lines=39> */
[----:B-1234-:R-:W-:Y:S01]  /*0510*/  NOP ;  /* 0x0000000000007918 */ /* 0x01efe20000000000 */
.L_x_3:
[----:B0-----:R-:W-:Y:S05]  /*0520*/  BSYNC B0 ;  /* 0x0000000000007941 */ /* 0x001fea0003800000 */
.L_x_2:
[----:B------:R-:W-:Y:S01]  /*0530*/  SHF.R.S32.HI R5, RZ, 0x1f, R0 ;  /* 0x0000001fff057819 */ /* 0x000fe20000011400 */
[----:B------:R-:W0:Y:S01]  /*0540*/  SHFL.IDX PT, R2, R2, RZ, 0x1f ;  /* 0x00001fff02027589 */ /* 0x000e2200000e0000 */
[----:B------:R-:W1:Y:S01]  /*0550*/  S2UR UR8, SR_CTAID.X ;  /* 0x00000000000879c3 */ /* 0x000e620000002500 */
[----:B------:R-:W-:Y:S02]  /*0560*/  ELECT P0, URZ, PT ;  /* 0x00000000003f782f */ /* 0x000fe40003800000 */
[----:B------:R-:W-:Y:S01]  /*0570*/  LEA.HI R5, R5, R0, RZ, 0x7 ;  /* 0x0000000005057211 */ /* 0x000fe200078f38ff */
[----:B------:R-:W2:Y:S01]  /*0580*/  S2R R8, SR_CTAID.Y ;  /* 0x0000000000087919 */ /* 0x000ea20000002600 */
[----:B------:R-:W-:Y:S01]  /*0590*/  SHF.R.S32.HI R11, RZ, 0x1f, R4 ;  /* 0x0000001fff0b7819 */ /* 0x000fe20000011404 */
[----:B------:R-:W-:Y:S01]  /*05a0*/  ULDC UR4, c[0x0][0x150] ;  /* 0x0000540000047ab9 */ /* 0x000fe20000000800 */
[----:B------:R-:W-:Y:S01]  /*05b0*/  LOP3.LUT R5, R5, 0xffffff80, RZ, 0xc0, !PT ;  /* 0xffffff8005057812 */ /* 0x000fe200078ec0ff */
[----:B------:R-:W-:Y:S01]  /*05c0*/  VIADD R16, R3, 0xffffffff ;  /* 0xffffffff03107836 */ /* 0x000fe20000000000 */
[----:B------:R-:W-:Y:S01]  /*05d0*/  LEA.HI R11, R11, R4, RZ, 0x2 ;  /* 0x000000040b0b7211 */ /* 0x000fe200078f10ff */
[----:B------:R-:W3:Y:S01]  /*05e0*/  LDC R12, c[0x0][0x144] ;  /* 0x00005100ff0c7b82 */ /* 0x000ee20000000800 */
[----:B------:R-:W-:Y:S01]  /*05f0*/  NOP ;  /* 0x0000000000007918 */ /* 0x000fe20000000000 */
[----:B------:R-:W-:Y:S01]  /*0600*/  IMAD.IADD R6, R0, 0x1, -R5 ;  /* 0x0000000100067824 */ /* 0x000fe200078e0a05 */
[----:B------:R-:W-:Y:S01]  /*0610*/  LOP3.LUT R11, R11, 0x3ffffffc, RZ, 0xc0, !PT ;  /* 0x3ffffffc0b0b7812 */ /* 0x000fe200078ec0ff */
[----:B------:R-:W-:Y:S01]  /*0620*/  NOP ;  /* 0x0000000000007918 */ /* 0x000fe20000000000 */
[----:B------:R-:W-:-:S02]  /*0630*/  ISETP.NE.AND P4, PT, R3, RZ, PT ;  /* 0x000000ff0300720c */ /* 0x000fc40003f85270 */
[----:B------:R-:W-:Y:S01]  /*0640*/  SHF.R.S32.HI R5, RZ, 0x1f, R6 ;  /* 0x0000001fff057819 */ /* 0x000fe20000011406 */
[----:B------:R-:W-:Y:S01]  /*0650*/  IMAD.IADD R4, R4, 0x1, -R11 ;  /* 0x0000000104047824 */ /* 0x000fe200078e0a0b */
[----:B------:R-:W4:Y:S01]  /*0660*/  LDC R14, c[0x0][0x140] ;  /* 0x00005000ff0e7b82 */ /* 0x000f220000000800 */
[----:B------:R-:W-:Y:S02]  /*0670*/  ISETP.GE.U32.AND P6, PT, R16, 0x2, PT ;  /* 0x000000021000780c */ /* 0x000fe40003fc6070 */
[----:B------:R-:W-:Y:S02]  /*0680*/  LEA.HI R5, R5, R6, RZ, 0x3 ;  /* 0x0000000605057211 */ /* 0x000fe400078f18ff */
[----:B0-----:R-:W-:Y:S02]  /*0690*/  ISETP.NE.OR P0, PT, R2, RZ, !P0 ;  /* 0x000000ff0200720c */ /* 0x001fe40004705670 */
[--C-:B------:R-:W-:Y:S01]  /*06a0*/  SHF.R.S32.HI R2, RZ, 0x3, R5.reuse ;  /* 0x00000003ff027819 */ /* 0x100fe20000011405 */
[----:B------:R-:W0:Y:S01]  /*06b0*/  LDC R13, c[0x0][0x148] ;  /* 0x00005200ff0d7b82 */ /* 0x000e220000000800 */
[----:B------:R-:W-:-:S02]  /*06c0*/  SHF.R.S32.HI R5, RZ, 0x1f, R5 ;  /* 0x0000001fff057819 */ /* 0x000fc40000011405 */
[----:B-1----:R-:W-:Y:S02]  /*06d0*/  I2FP.F32.U32 R10, UR8 ;  /* 0x00000008000a7c45 */ /* 0x002fe40008201000 */
[----:B------:R-:W-:-:S03]  /*06e0*/  LEA.HI R5, R5, R2, RZ, 0x2 ;  /* 0x0000000205057211 */ /* 0x000fc600078f10ff */
[----:B------:R-:W-:Y:S01]  /*06f0*/  FMUL R10, R10, UR4 ;  /* 0x000000040a0a7c20 */ /* 0x000fe20008400000 */
[----:B------:R-:W-:Y:S01]  /*0700*/  LOP3.LUT R5, R5, 0xfffffffc, RZ, 0xc0, !PT ;  /* 0xfffffffc05057812 */ /* 0x000fe200078ec0ff */
[----:B------:R-:W-:Y:S01]  /*0710*/  VOTEU.ALL UP0, P0 ;  /* 0x00000000003f7886 */ /* 0x000fe20000000000 */
[----:B--2---:R-:W-:Y:S01]  /*0720*/  I2FP.F32.U32 R11, R8 ;  /* 0x00000008000b7245 */ /* 0x004fe20000201000 */
[----:B------:R-:W-:Y:S01]  /*0730*/  ULDC UR4, c[0x0][0x154] ;  /* 0x0000550000047ab9 */ /* 0x000fe20000000800 */
[----:B------:R-:W-:Y:S01]  /*0740*/  VOTEU.ALL UP1, P0 ;  /* 0x00000000003f7886 */ /* 0x000fe20000020000 */
[----:B------:R-:W1:Y:S01]  /*0750*/  F2I.U32.TRUNC.NTZ R10, R10 ;  /* 0x0000000a000a7305 */ /* 0x000e62000020f000 */
[----:B------:R-:W-:Y:S01]  /*0760*/  IMAD.IADD R5, R2, 0x1, -R5 ;  /* 0x0000000102057824 */ /* 0x000fe200078e0a05 */
[----:B------:R-:W2:Y:S01]  /*0770*/  @!UP0 S2UR UR7, SR_CgaCtaId ;  /* 0x00000000000789c3 */ /* 0x000ea20000008800 */
[----:B------:R-:W-:Y:S01]  /*0780*/  @!UP0 UMOV UR6, 0x400 ;  /* 0x0000040000068882 */ /* 0x000fe20000000000 */
[----:B----4-:R-:W-:Y:S01]  /*0790*/  ISETP.EQ.U32.AND P2, PT, R14, 0x1, PT ;  /* 0x000000010e00780c */ /* 0x010fe20003f42070 */
[----:B------:R-:W-:-:S05]  /*07a0*/  IMAD R5, R4, 0x4, R5 ;  /* 0x0000000404057824 */ /* 0x000fca00078e0205 */
[----:B------:R-:W-:-:S04]  /*07b0*/  LEA.HI R2, R5, R5, RZ, 0x1 ;  /* 0x0000000505027211 */ /* 0x000fc800078f08ff */
[----:B------:R-:W-:Y:S01]  /*07c0*/  LOP3.LUT R4, R2, 0xfffffffe, RZ, 0xc0, !PT ;  /* 0xfffffffe02047812 */ /* 0x000fe200078ec0ff */
[----:B-1----:R-:W-:Y:S02]  /*07d0*/  IMAD.MOV R15, RZ, RZ, -R10 ;  /* 0x000000ffff0f7224 */ /* 0x002fe400078e0a0a */
[----:B------:R-:W-:Y:S01]  /*07e0*/  FMUL R10, R11, UR4 ;  /* 0x000000040b0a7c20 */ /* 0x000fe20008400000 */
[----:B------:R-:W-:Y:S01]  /*07f0*/  SHF.R.S32.HI R2, RZ, 0x1f, R7 ;  /* 0x0000001fff027819 */ /* 0x000fe20000011407 */
[----:B------:R-:W-:Y:S01]  /*0800*/  UMOV UR4, 0x20 ;  /* 0x0000002000047882 */ /* 0x000fe20000000000 */
[----:B---3--:R-:W-:Y:S01]  /*0810*/  IMAD R12, R12, R15, UR8 ;  /* 0x000000080c0c7e24 */ /* 0x008fe2000f8e020f */
[----:B------:R-:W-:-:S04]  /*0820*/  @!UP0 UIADD3 UR4, -UR4, 0x100000, URZ ;  /* 0x0010000004048890 */ /* 0x000fc8000fffe13f */
[----:B------:R-:W-:Y:S02]  /*0830*/  @!UP0 USHF.L.U32 UR5, UR4, 0xb, URZ ;  /* 0x0000000b04058899 */ /* 0x000fe4000800063f */
[----:B------:R-:W-:Y:S01]  /*0840*/  @!UP0 USHF.L.U32 UR4, UR4, 0x1, URZ ;  /* 0x0000000104048899 */ /* 0x000fe2000800063f */
[C---:B------:R-:W-:Y:S01]  /*0850*/  IMAD.IADD R11, R5.reuse, 0x1, -R4 ;  /* 0x00000001050b7824 */ /* 0x040fe200078e0a04 */
[----:B------:R-:W1:Y:S01]  /*0860*/  F2I.U32.TRUNC.NTZ R10, R10 ;  /* 0x0000000a000a7305 */ /* 0x000e62000020f000 */
[----:B------:R-:W-:Y:S01]  /*0870*/  LEA.HI R2, R2, R7, RZ, 0x2 ;  /* 0x0000000702027211 */ /* 0x000fe200078f10ff */
[----:B------:R-:W-:Y:S02]  /*0880*/  IMAD.SHL.U32 R4, R5, 0x4, RZ ;  /* 0x0000000405047824 */ /* 0x000fe400078e00ff */
[----:B------:R-:W-:Y:S01]  /*0890*/  ISETP.NE.AND P3, PT, R11, R12, PT ;  /* 0x0000000c0b00720c */ /* 0x000fe20003f65270 */
[----:B--2---:R-:W-:Y:S01]  /*08a0*/  @!UP0 ULEA UR6, UR7, UR6, 0x18 ;  /* 0x0000000607068291 */ /* 0x004fe2000f8ec03f */
[----:B------:R-:W-:Y:S01]  /*08b0*/  LOP3.LUT R2, R2, 0xfffffffc, RZ, 0xc0, !PT ;  /* 0xfffffffc02027812 */ /* 0x000fe200078ec0ff */
[----:B------:R-:W-:Y:S01]  /*08c0*/  VOTEU.ALL UP0, P0 ;  /* 0x00000000003f7886 */ /* 0x000fe20000000000 */
[----:B------:R-:W-:-:S02]  /*08d0*/  LOP3.LUT R5, R5, 0xc, R4, 0x78, !PT ;  /* 0x0000000c05057812 */ /* 0x000fc400078e7804 */
[----:B------:R-:W-:Y:S01]  /*08e0*/  LOP3.LUT P0, RZ, R6, 0x7, RZ, 0xc0, !PT ;  /* 0x0000000706ff7812 */ /* 0x000fe2000780c0ff */
[----:B------:R-:W-:Y:S02]  /*08f0*/  IMAD.IADD R7, R7, 0x1, -R2 ;  /* 0x0000000107077824 */ /* 0x000fe400078e0a02 */
[----:B------:R-:W-:Y:S01]  /*0900*/  IMAD.MOV.U32 R6, RZ, RZ, 0x1 ;  /* 0x00000001ff067424 */ /* 0x000fe200078e00ff */
[----:B------:R-:W-:Y:S01]  /*0910*/  ISETP.LT.U32.AND P0, PT, R5, 0x8, !P0 ;  /* 0x000000080500780c */ /* 0x000fe20004701070 */
[----:B-1----:R-:W-:Y:S01]  /*0920*/  IMAD.MOV R20, RZ, RZ, -R10 ;  /* 0x000000ffff147224 */ /* 0x002fe200078e0a0a */
[----:B------:R-:W-:Y:S01]  /*0930*/  ISETP.NE.AND P1, PT, R7, 0x3, PT ;  /* 0x000000030700780c */ /* 0x000fe20003f25270 */
[----:B------:R-:W1:Y:S02]  /*0940*/  FENCE.VIEW.ASYNC.S ;  /* 0x00000000000073c6 */ /* 0x000e640000000000 */
[----:B-1----:R1:W2:Y:S01]  /*0950*/  @!UP0 SYNCS.EXCH.64 URZ, [UR6+0x170], UR4 ;  /* 0x00017004063f85b2 */ /* 0x0022a20008000100 */
[----:B------:R-:W-:Y:S01]  /*0960*/  @P3 LEA.HI R2, R5, R5, RZ, 0x1 ;  /* 0x0000000505023211 */ /* 0x000fe200078f08ff */
[----:B0-----:R-:W-:Y:S01]  /*0970*/  IMAD R11, R13, R20, R8 ;  /* 0x000000140d0b7224 */ /* 0x001fe200078e0208 */
[----:B------:R-:W-:-:S02]  /*0980*/  ISETP.EQ.OR P1, PT, R7, RZ, !P1 ;  /* 0x000000ff0700720c */ /* 0x000fc40004f22670 */
[----:B------:R-:W-:Y:S02]  /*0990*/  @P3 SHF.R.S32.HI R2, RZ, 0x1, R2 ;  /* 0x00000001ff023819 */ /* 0x000fe40000011402 */
[----:B------:R-:W-:Y:S02]  /*09a0*/  ISETP.EQ.AND P1, PT, R3, RZ, P1 ;  /* 0x000000ff0300720c */ /* 0x000fe40000f22270 */
[----:B------:R-:W-:Y:S02]  /*09b0*/  @P3 ISETP.NE.AND P5, PT, R2, R11, PT ;  /* 0x0000000b0200320c */ /* 0x000fe40003fa5270 */
[----:B------:R-:W-:Y:S02]  /*09c0*/  SEL R3, RZ, 0x1, !P0 ;  /* 0x00000001ff037807 */ /* 0x000fe40004000000 */
[----:B------:R-:W-:Y:S02]  /*09d0*/  @P3 SEL R6, RZ, 0x1, P5 ;  /* 0x00000001ff063807 */ /* 0x000fe40002800000 */
[----:B------:R-:W-:Y:S01]  /*09e0*/  SEL R4, RZ, 0x1, !P1 ;  /* 0x00000001ff047807 */ /* 0x000fe20004800000 */
[----:B------:R1:W0:Y:S01]  /*09f0*/  @!UP1 SYNCS.EXCH.64 URZ, [UR6+0x178], UR4 ;  /* 0x00017804063f95b2 */ /* 0x0002220008000100 */
[----:B------:R-:W-:Y:S01]  /*0a00*/  LOP3.LUT R6, R6, R3, RZ, 0xc0, !PT ;  /* 0x0000000306067212 */ /* 0x000fe200078ec0ff */
[----:B------:R-:W-:Y:S01]  /*0a10*/  NOP ;  /* 0x0000000000007918 */ /* 0x000fe20000000000 */
[----:B------:R-:W-:Y:S01]  /*0a20*/  SEL R4, R4, 0x2, P6 ;  /* 0x0000000204047807 */ /* 0x000fe20003000000 */
[----:B------:R-:W-:Y:S06]  /*0a30*/  @!P2 BRA `(.L_x_4) ;  /* 0x000000000008a947 */ /* 0x000fec0003800000 */
[----:B0-2---:R-:W-:Y:S01]  /*0a40*/  UCGABAR_ARV ;  /* 0x00000000000079c7 */ /* 0x005fe20008000000 */
[----:B------:R-:W-:Y:S05]  /*0a50*/  BRA `(.L_x_5) ;  /* 0x0000000000047947 */ /* 0x000fea0003800000 */
.L_x_4:
[----:B0-2---:R-:W-:Y:S01]  /*0a60*/  NOP ;  /* 0x0000000000007918 */ /* 0x005fe20000000000 */
.L_x_5:
[----:B------:R-:W0:Y:S01]  /*0a70*/  LDC R2, c[0x0][0x65c] ;  /* 0x00019700ff027b82 */ /* 0x000e220000000800 */
[----:B------:R-:W-:Y:S01]  /*0a80*/  IMAD.MOV.U32 R3, RZ, RZ, RZ ;  /* 0x000000ffff037224 */ /* 0x000fe200078e00ff */
[----:B0-----:R-:W-:Y:S01]  /*0a90*/  ISETP.NE.AND P3, PT, R2, 0x1, PT ;  /* 0x000000010200780c */ /* 0x001fe20003f65270 */
[----:B------:R-:W-:-:S12]  /*0aa0*/  IMAD.U32 R2, RZ, RZ, UR8 ;  /* 0x00000008ff027e24 */ /* 0x000fd8000f8e00ff */
[----:B------:R-:W0:Y:S01]  /*0ab0*/  @P3 LDC R15, c[0x0][0x10] ;  /* 0x00000400ff0f3b82 */ /* 0x000e220000000800 */
[----:B------:R-:W-:Y:S02]  /*0ac0*/  @P3 IMAD.MOV.U32 R9, RZ, RZ, RZ ;  /* 0x000000ffff093224 */ /* 0x000fe400078e00ff */
[----:B------:R-:W-:-:S05]  /*0ad0*/  @P3 IMAD.MOV.U32 R17, RZ, RZ, RZ ;  /* 0x000000ffff113224 */ /* 0x000fca00078e00ff */
[----:B------:R-:W2:Y:S01]  /*0ae0*/  @!P3 LDC R11, c[0x0][0xc] ;  /* 0x00000300ff0bbb82 */ /* 0x000ea20000000800 */
[----:B0-----:R-:W-:-:S04]  /*0af0*/  @P3 IMAD.WIDE.U32 R14, R15, UR8, R8 ;  /* 0x000000080f0e3c25 */ /* 0x001fc8000f8e0008 */
[----:B--2---:R-:W-:-:S04]  /*0b00*/  @!P3 IMAD.WIDE.U32 R10, R8, R11, R2 ;  /* 0x0000000b080ab225 */ /* 0x004fc800078e0002 */
[----:B------:R-:W-:Y:S02]  /*0b10*/  @P3 IMAD.MOV.U32 R2, RZ, RZ, R14 ;  /* 0x000000ffff023224 */ /* 0x000fe400078e000e */
[----:B------:R-:W-:Y:S02]  /*0b20*/  @P3 IMAD.IADD R3, R15, 0x1, R17 ;  /* 0x000000010f033824 */ /* 0x000fe400078e0211 */
[----:B------:R-:W-:Y:S02]  /*0b30*/  @!P3 IMAD.MOV.U32 R2, RZ, RZ, R10 ;  /* 0x000000ffff02b224 */ /* 0x000fe400078e000a */
[----:B------:R-:W-:Y:S01]  /*0b40*/  @!P3 IMAD.MOV.U32 R3, RZ, RZ, R11 ;  /* 0x000000ffff03b224 */ /* 0x000fe200078e000b */
[----:B------:R-:W-:Y:S06]  /*0b50*/  @!P2 BRA `(.L_x_6) ;  /* 0x00000000000ca947 */ /* 0x000fec0003800000 */
[----:B------:R-:W-:Y:S01]  /*0b60*/  UCGABAR_WAIT ;  /* 0x0000000000007dc7 */ /* 0x000fe20008000000 */
[----:B------:R-:W-:Y:S01]  /*0b70*/  CCTL.IVALL ;  /* 0x00000000ff00798f */ /* 0x000fe20002000000 */
[----:B------:R-:W-:Y:S05]  /*0b80*/  BRA `(.L_x_7) ;  /* 0x0000000000047947 */ /* 0x000fea0003800000 */
.L_x_6:
[----:B------:R-:W-:Y:S06]  /*0b90*/  BAR.SYNC.DEFER_BLOCKING 0x0 ;  /* 0x0000000000007b1d */ /* 0x000fec0000010000 */
.L_x_7:
[----:B------:R-:W-:Y:S05]  /*0ba0*/  @!P4 BRA `(.L_x_8) ;  /* 0x00000074009cc947 */ /* 0x000fea0003800000 */
[----:B------:R-:W-:-:S13]  /*0bb0*/  ISETP.GT.U32.AND P0, PT, R16, 0x1, PT ;  /* 0x000000011000780c */ /* 0x000fda0003f04070 */
[----:B-1----:R-:W-:Y:S05]  /*0bc0*/  @P0 EXIT ;  /* 0x000000000000094d */ /* 0x002fea0003800000 */
[----:B------:R-:W-:Y:S01]  /*0bd0*/  ULDC.64 UR4, c[0x0][0x650] ;  /* 0x0001940000047ab9 */ /* 0x000fe20000000a00 */
[----:B------:R-:W-:Y:S01]  /*0be0*/  PRMT R14, RZ, 0x7610, R14 ;  /* 0x00007610ff0e7816 */ /* 0x000fe2000000000e */
[----:B------:R-:W-:Y:S01]  /*0bf0*/  IMAD.MOV.U32 R10, RZ, RZ, -0x1 ;  /* 0xffffffffff0a7424 */ /* 0x000fe200078e00ff */
[----:B------:R-:W-:Y:S01]  /*0c00*/  ISETP.GE.U32.AND P0, PT, R2, UR4, PT ;  /* 0x0000000402007c0c */ /* 0x000fe2000bf06070 */
[----:B------:R-:W-:Y:S02]  /*0c10*/  IMAD.MOV.U32 R11, RZ, RZ, -0x1 ;  /* 0xffffffffff0b7424 */ /* 0x000fe400078e00ff */
[----:B------:R-:W-:Y:S01]  /*0c20*/  IMAD.MOV.U32 R7, RZ, RZ, -0x1 ;  /* 0xffffffffff077424 */ /* 0x000fe200078e00ff */
[----:B------:R-:W-:-:S13]  /*0c30*/  ISETP.GE.U32.AND.EX P0, PT, R3, UR5, PT, P0 ;  /* 0x0000000503007c0c */ /* 0x000fda000bf06100 */
[----:B------:R-:W-:Y:S05]  /*0c40*/  @P0 BRA `(.L_x_9) ;  /* 0x0000000400280947 */ /* 0x000fea0003800000 */
[----:B------:R-:W0:Y:S01]  /*0c50*/  LDC.64 R22, c[0x0][0x628] ;  /* 0x00018a00ff167b82 */ /* 0x000e220000000a00 */
[----:B------:R-:W-:Y:S02]  /*0c60*/  IMAD.MOV.U32 R10, RZ, RZ, R2 ;  /* 0x000000ffff0a7224 */ /* 0x000fe400078e0002 */
[----:B------:R-:W-:-:S05]  /*0c70*/  IMAD.MOV.U32 R11, RZ, RZ, R3 ;  /* 0x000000ffff0b7224 */ /* 0x000fca00078e0003 */
[----:B------:R-:W1:Y:S08]  /*0c80*/  LDC R18, c[0x0][0x630] ;  /* 0x00018c00ff127b82 */ /* 0x000e700000000800 */
[----:B------:R-:W2:Y:S01]  /*0c90*/  LDC.64 R24, c[0x0][0x620] ;  /* 0x00018800ff187b82 */ /* 0x000ea20000000a00 */
[----:B0-----:R-:W-:-:S04]  /*0ca0*/  ISETP.NE.U32.AND P0, PT, R22, RZ, PT ;  /* 0x000000ff1600720c */ /* 0x001fc80003f05070 */
[----:B------:R-:W-:-:S13]  /*0cb0*/  ISETP.NE.AND.EX P0, PT, R23, RZ, PT, P0 ;  /* 0x000000ff1700720c */ /* 0x000fda0003f05300 */
[----:B-12---:R-:W-:Y:S05]  /*0cc0*/  @!P0 BRA `(.L_x_10) ;  /* 0x0000000000288947 */ /* 0x006fea0003800000 */
[----:B------:R-:W0:Y:S02]  /*0cd0*/  LDC R7, c[0x0][0x634] ;  /* 0x00018d00ff077b82 */ /* 0x000e240000000800 */
[----:B0-----:R-:W-:-:S05]  /*0ce0*/  IADD3 R7, P0, R2, R7, RZ ;  /* 0x0000000702077210 */ /* 0x001fca0007f1e0ff */
[----:B------:R-:W-:-:S04]  /*0cf0*/  IMAD.X R19, RZ, RZ, R3, P0 ;  /* 0x000000ffff137224 */ /* 0x000fc800000e0603 */
[----:B------:R-:W-:-:S04]  /*0d00*/  IMAD.WIDE.U32 R10, R19, R22, RZ ;  /* 0x00000016130a7225 */ /* 0x000fc800078e00ff */
[----:B------:R-:W-:-:S04]  /*0d10*/  IMAD.WIDE.U32 R14, P0, R7, R23, R10 ;  /* 0x00000017070e7225 */ /* 0x000fc8000780000a */
[----:B------:R-:W-:-:S04]  /*0d20*/  IMAD.WIDE.U32 R10, R7, R22, RZ ;  /* 0x00000016070a7225 */ /* 0x000fc800078e00ff */
[----:B------:R-:W-:Y:S01]  /*0d30*/  IMAD.X R17, RZ, RZ, RZ, P0 ;  /* 0x000000ffff117224 */ /* 0x000fe200000e06ff */
[----:B------:R-:W-:Y:S01]  /*0d40*/  IADD3 RZ, P0, R11, R14, RZ ;  /* 0x0000000e0bff7210 */ /* 0x000fe20007f1e0ff */
[----:B------:R-:W-:-:S04]  /*0d50*/  IMAD.MOV.U32 R16, RZ, RZ, R15 ;  /* 0x000000ffff107224 */ /* 0x000fc800078e000f */
[----:B------:R-:W-:-:S08]  /*0d60*/  IMAD.WIDE.U32.X R10, R19, R23, R16, P0 ;  /* 0x00000017130a7225 */ /* 0x000fd000000e0410 */
.L_x_10:
[----:B------:R-:W0:Y:S01]  /*0d70*/  LDC.64 R26, c[0x0][0x640] ;  /* 0x00019000ff1a7b82 */ /* 0x000e220000000a00 */
[--C-:B------:R-:W-:Y:S01]  /*0d80*/  SHF.R.U64 R28, R10, R18, R11.reuse ;  /* 0x000000120a1c7219 */ /* 0x100fe2000000120b */
[----:B------:R-:W-:Y:S01]  /*0d90*/  IMAD R29, R13, R20, R8 ;  /* 0x000000140d1d7224 */ /* 0x000fe200078e0208 */
[----:B------:R-:W-:Y:S01]  /*0da0*/  SHF.R.U32.HI R7, RZ, R18, R11 ;  /* 0x00000012ff077219 */ /* 0x000fe2000001160b */
[----:B------:R-:W-:Y:S01]  /*0db0*/  IMAD.MOV.U32 R23, RZ, RZ, 0x1 ;  /* 0x00000001ff177424 */ /* 0x000fe200078e00ff */
[----:B------:R-:W-:-:S03]  /*0dc0*/  IADD3 R9, P0, RZ, -R28, RZ ;  /* 0x8000001cff097210 */ /* 0x000fc60007f1e0ff */
[----:B------:R-:W1:Y:S02]  /*0dd0*/  LDC R16, c[0x0][0x618] ;  /* 0x00018600ff107b82 */ /* 0x000e640000000800 */
[----:B------:R-:W-:Y:S02]  /*0de0*/  IMAD.X R7, RZ, RZ, ~R7, P0 ;  /* 0x000000ffff077224 */ /* 0x000fe400000e0e07 */
[----:B------:R-:W-:-:S04]  /*0df0*/  IMAD.WIDE.U32 R10, R9, R24, R2 ;  /* 0x00000018090a7225 */ /* 0x000fc800078e0002 */
[----:B------:R-:W2:Y:S01]  /*0e00*/  LDC R15, c[0x0][0x608] ;  /* 0x00018200ff0f7b82 */ /* 0x000ea20000000800 */
[----:B------:R-:W-:-:S04]  /*0e10*/  IMAD R14, R7, R24, RZ ;  /* 0x00000018070e7224 */ /* 0x000fc800078e02ff */
[----:B------:R-:W-:-:S03]  /*0e20*/  IMAD R7, R9, R25, R14 ;  /* 0x0000001909077224 */ /* 0x000fc600078e020e */
[----:B------:R-:W3:Y:S01]  /*0e30*/  LDC R22, c[0x0][0x658] ;  /* 0x00019600ff167b82 */ /* 0x000ee20000000800 */
[----:B------:R-:W-:Y:S01]  /*0e40*/  IMAD.IADD R7, R11, 0x1, R7 ;  /* 0x000000010b077824 */ /* 0x000fe200078e0207 */
[----:B0-----:R-:W-:-:S04]  /*0e50*/  ISETP.NE.U32.AND P0, PT, R26, RZ, PT ;  /* 0x000000ff1a00720c */ /* 0x001fc80003f05070 */
[----:B------:R-:W-:Y:S02]  /*0e60*/  ISETP.NE.AND.EX P0, PT, R27, RZ, PT, P0 ;  /* 0x000000ff1b00720c */ /* 0x000fe40003f05300 */
[----:B------:R-:W0:Y:S01]  /*0e70*/  LDC R18, c[0x0][0x600] ;  /* 0x00018000ff127b82 */ /* 0x000e220000000800 */
[-CC-:B-1----:R-:W-:Y:S02]  /*0e80*/  SHF.R.U64 R19, R10, R16.reuse, R7.reuse ;  /* 0x000000100a137219 */ /* 0x182fe40000001207 */
[----:B------:R-:W-:Y:S01]  /*0e90*/  SHF.R.U32.HI R10, RZ, R16, R7 ;  /* 0x00000010ff0a7219 */ /* 0x000fe20000011607 */
[----:B------:R-:W-:-:S04]  /*0ea0*/  IMAD.MOV.U32 R7, RZ, RZ, -0x1 ;  /* 0xffffffffff077424 */ /* 0x000fc800078e00ff */
[----:B------:R-:W1:Y:S01]  /*0eb0*/  LDC R21, c[0x0][0x648] ;  /* 0x00019200ff157b82 */ /* 0x000e620000000800 */
[-CC-:B--2---:R-:W-:Y:S02]  /*0ec0*/  SHF.R.U64 R16, R19, R15.reuse, R10.reuse ;  /* 0x0000000f13107219 */ /* 0x184fe4000000120a */
[----:B------:R-:W-:-:S05]  /*0ed0*/  SHF.R.U32.HI R9, RZ, R15, R10 ;  /* 0x0000000fff097219 */ /* 0x000fca000001160a */
[----:B------:R-:W2:Y:S01]  /*0ee0*/  LDC R24, c[0x0][0x638] ;  /* 0x00018e00ff187b82 */ /* 0x000ea20000000800 */
[-CC-:B---3--:R-:W-:Y:S02]  /*0ef0*/  SHF.R.U64 R20, R16, R22.reuse, R9.reuse ;  /* 0x0000001610147219 */ /* 0x188fe40000001209 */
[-C--:B------:R-:W-:Y:S02]  /*0f00*/  SHF.L.U32 R7, R7, R22.reuse, RZ ;  /* 0x0000001607077219 */ /* 0x080fe400000006ff */
[----:B------:R-:W-:Y:S01]  /*0f10*/  SHF.R.U32.HI R9, RZ, R22, R9 ;  /* 0x00000016ff097219 */ /* 0x000fe20000011609 */
[----:B------:R-:W-:Y:S01]  /*0f20*/  IMAD.MOV.U32 R8, RZ, RZ, R20 ;  /* 0x000000ffff087224 */ /* 0x000fe200078e0014 */
[----:B------:R-:W-:Y:S01]  /*0f30*/  LOP3.LUT R13, RZ, R7, RZ, 0x33, !PT ;  /* 0x00000007ff0d7212 */ /* 0x000fe200078e33ff */
[----:B------:R-:W3:Y:S01]  /*0f40*/  LDC R25, c[0x0][0x610] ;  /* 0x00018400ff197b82 */ /* 0x000ee20000000800 */
[----:B------:R-:W-:Y:S05]  /*0f50*/  @!P0 BRA `(.L_x_11) ;  /* 0x0000000000288947 */ /* 0x000fea0003800000 */
[----:B------:R-:W4:Y:S02]  /*0f60*/  LDC R7, c[0x0][0x64c] ;  /* 0x00019300ff077b82 */ /* 0x000f240000000800 */
[----:B----4-:R-:W-:-:S05]  /*0f70*/  IADD3 R7, P0, R20, R7, RZ ;  /* 0x0000000714077210 */ /* 0x010fca0007f1e0ff */
        /* <DEDUP_REMOVED lines=8> */
.L_x_11:
[----:B-1----:R-:W-:Y:S01]  /*1000*/  SHF.R.U64 R9, R8, R21, R9 ;  /* 0x0000001508097219 */ /* 0x002fe20000001209 */
[----:B0-----:R-:W-:Y:S01]  /*1010*/  VIADD R10, R18, 0xffffffff ;  /* 0xffffffff120a7836 */ /* 0x001fe20000000000 */
[----:B------:R-:W-:Y:S01]  /*1020*/  SHF.L.U32 R7, R23, R22, RZ ;  /* 0x0000001617077219 */ /* 0x000fe200000006ff */
[----:B------:R-:W-:Y:S01]  /*1030*/  IMAD.MOV.U32 R14, RZ, RZ, 0x1 ;  /* 0x00000001ff0e7424 */ /* 0x000fe200078e00ff */
[----:B------:R-:W-:Y:S01]  /*1040*/  LOP3.LUT R8, R16, R13, RZ, 0xc0, !PT ;  /* 0x0000000d10087212 */ /* 0x000fe200078ec0ff */
[----:B------:R-:W-:Y:S01]  /*1050*/  IMAD.MOV R11, RZ, RZ, -R9 ;  /* 0x000000ffff0b7224 */ /* 0x000fe200078e0a09 */
[----:B------:R-:W-:Y:S02]  /*1060*/  SEL R12, R12, R29, !P3 ;  /* 0x0000001d0c0c7207 */ /* 0x000fe40005800000 */
[----:B------:R-:W-:Y:S01]  /*1070*/  LOP3.LUT R10, R19, R10, RZ, 0xc0, !PT ;  /* 0x0000000a130a7212 */ /* 0x000fe200078ec0ff */
[----:B------:R-:W-:Y:S02]  /*1080*/  IMAD R9, R7, R9, R8 ;  /* 0x0000000907097224 */ /* 0x000fe400078e0208 */
[----:B--2---:R-:W-:-:S02]  /*1090*/  IMAD R7, R11, R24, R20 ;  /* 0x000000180b077224 */ /* 0x004fc400078e0214 */
[----:B---3--:R-:W-:Y:S02]  /*10a0*/  IMAD R12, R9, R25, R12 ;  /* 0x00000019090c7224 */ /* 0x008fe400078e020c */
[----:B------:R-:W-:-:S05]  /*10b0*/  IMAD R7, R7, R18, R10 ;  /* 0x0000001207077224 */ /* 0x000fca00078e020a */
[----:B------:R-:W-:Y:S02]  /*10c0*/  SEL R11, R7, R12, !P3 ;  /* 0x0000000c070b7207 */ /* 0x000fe40005800000 */
[----:B------:R-:W-:Y:S01]  /*10d0*/  SEL R10, R12, R7, !P3 ;  /* 0x000000070c0a7207 */ /* 0x000fe20005800000 */
[----:B------:R-:W-:-:S07]  /*10e0*/  IMAD.MOV.U32 R7, RZ, RZ, R28 ;  /* 0x000000ffff077224 */ /* 0x000fce00078e001c */
.L_x_9:
[----:B------:R-:W-:-:S08]  /*10f0*/  NOP ;  /* 0x0000000000007918 */ /* 0x000fd00000000000 */
[----:B------:R-:W0:Y:S02]  /*1100*/  USETMAXREG.TRY_ALLOC.CTAPOOL UP0, 0xe8 ;  /* 0x000000e8000079c8 */ /* 0x000e240008000600 */
[----:B0-----:R-:W-:-:S13]  /*1110*/  PLOP3.LUT P0, PT, PT, PT, UP0, 0x80, 0x0 ;  /* 0x000000000000781c */ /* 0x001fda0003f0f008 */
[----:B------:R-:W-:Y:S05]  /*1120*/  @!P0 BRA `(.L_x_9) ;  /* 0xfffffffc00f08947 */ /* 0x000fea000383ffff */
[----:B------:R-:W-:Y:S01]  /*1130*/  ULDC.64 UR4, c[0x0][0x598] ;  /* 0x0001660000047ab9 */ /* 0x000fe20000000a00 */
[----:B------:R-:W-:Y:S01]  /*1140*/  ULDC.64 UR16, c[0x0][0x208] ;  /* 0x0000820000107ab9 */ /* 0x000fe20000000a00 */
[----:B------:R-:W-:-:S04]  /*1150*/  ISETP.NE.U32.AND P0, PT, RZ, UR4, PT ;  /* 0x00000004ff007c0c */ /* 0x000fc8000bf05070 */
[----:B------:R-:W-:-:S13]  /*1160*/  ISETP.NE.AND.EX P0, PT, RZ, UR5, PT, P0 ;  /* 0x00000005ff007c0c */ /* 0x000fda000bf05300 */
[----:B------:R-:W-:Y:S05]  /*1170*/  @!P0 BRA `(.L_x_12) ;  /* 0x00000000001c8947 */ /* 0x000fea0003800000 */
[----:B------:R-:W0:Y:S02]  /*1180*/  LDC.64 R8, c[0x0][0x598] ;  /* 0x00016600ff087b82 */ /* 0x000e240000000a00 */
[----:B0-----:R-:W2:Y:S02]  /*1190*/  LDG.E.64 R8, desc[UR16][R8.64] ;  /* 0x0000001008087981 */ /* 0x001ea4000c1e1b00 */
[----:B--2---:R-:W-:-:S04]  /*11a0*/  ISETP.NE.U32.AND P0, PT, R8, RZ, PT ;  /* 0x000000ff0800720c */ /* 0x004fc80003f05070 */
[----:B------:R-:W-:-:S13]  /*11b0*/  ISETP.NE.AND.EX P0, PT, R9, RZ, PT, P0 ;  /* 0x000000ff0900720c */ /* 0x000fda0003f05300 */
[----:B------:R-:W-:Y:S05]  /*11c0*/  @!P0 BRA `(.L_x_12) ;  /* 0x0000000000088947 */ /* 0x000fea0003800000 */
[----:B------:R0:W5:Y:S01]  /*11d0*/  LD.E R8, desc[UR16][R8.64] ;  /* 0x0000001008087980 */ /* 0x000162000c101900 */
[----:B------:R-:W-:Y:S05]  /*11e0*/  BRA `(.L_x_13) ;  /* 0x0000000000207947 */ /* 0x000fea0003800000 */
.L_x_12:
[----:B------:R-:W-:Y:S02]  /*11f0*/  ULDC.64 UR4, c[0x0][0x588] ;  /* 0x0001620000047ab9 */ /* 0x000fe40000000a00 */
[----:B------:R-:W-:-:S04]  /*1200*/  ISETP.NE.U32.AND P0, PT, RZ, UR4, PT ;  /* 0x00000004ff007c0c */ /* 0x000fc8000bf05070 */
[----:B------:R-:W-:-:S13]  /*1210*/  ISETP.NE.AND.EX P0, PT, RZ, UR5, PT, P0 ;  /* 0x00000005ff007c0c */ /* 0x000fda000bf05300 */
[----:B------:R-:W-:Y:S05]  /*1220*/  @!P0 BRA `(.L_x_14) ;  /* 0x00000000000c8947 */ /* 0x000fea0003800000 */
[----:B------:R-:W0:Y:S02]  /*1230*/  LDC.64 R8, c[0x0][0x588] ;  /* 0x00016200ff087b82 */ /* 0x000e240000000a00 */
[----:B0-----:R1:W5:Y:S01]  /*1240*/  LDG.E R8, desc[UR16][R8.64] ;  /* 0x0000001008087981 */ /* 0x001362000c1e1900 */
[----:B------:R-:W-:Y:S05]  /*1250*/  BRA `(.L_x_13) ;  /* 0x0000000000047947 */ /* 0x000fea0003800000 */
.L_x_14:
[----:B------:R-:W2:Y:S02]  /*1260*/  LDC R8, c[0x0][0x580] ;  /* 0x00016000ff087b82 */ /* 0x000ea40000000800 */
.L_x_13:
[----:B------:R-:W-:Y:S02]  /*1270*/  ULDC.64 UR4, c[0x0][0x5a0] ;  /* 0x0001680000047ab9 */ /* 0x000fe40000000a00 */
[----:B------:R-:W-:-:S04]  /*1280*/  ISETP.NE.U32.AND P0, PT, RZ, UR4, PT ;  /* 0x00000004ff007c0c */ /* 0x000fc8000bf05070 */
[----:B------:R-:W-:-:S13]  /*1290*/  ISETP.NE.AND.EX P0, PT, RZ, UR5, PT, P0 ;  /* 0x00000005ff007c0c */ /* 0x000fda000bf05300 */
[----:B------:R-:W-:Y:S05]  /*12a0*/  @!P0 BRA `(.L_x_15) ;  /* 0x00000000001c8947 */ /* 0x000fea0003800000 */
[----:B------:R-:W3:Y:S02]  /*12b0*/  LDC.64 R12, c[0x0][0x5a0] ;  /* 0x00016800ff0c7b82 */ /* 0x000ee40000000a00 */
[----:B---3--:R-:W3:Y:S02]  /*12c0*/  LDG.E.64 R12, desc[UR16][R12.64] ;  /* 0x000000100c0c7981 */ /* 0x008ee4000c1e1b00 */
[----:B---3--:R-:W-:-:S04]  /*12d0*/  ISETP.NE.U32.AND P0, PT, R12, RZ, PT ;  /* 0x000000ff0c00720c */ /* 0x008fc80003f05070 */
[----:B------:R-:W-:-:S13]  /*12e0*/  ISETP.NE.AND.EX P0, PT, R13, RZ, PT, P0 ;  /* 0x000000ff0d00720c */ /* 0x000fda0003f05300 */
[----:B------:R-:W-:Y:S05]  /*12f0*/  @!P0 BRA `(.L_x_15) ;  /* 0x0000000000088947 */ /* 0x000fea0003800000 */
[----:B01----:R0:W5:Y:S01]  /*1300*/  LD.E R9, desc[UR16][R12.64] ;  /* 0x000000100c097980 */ /* 0x003162000c101900 */
[----:B------:R-:W-:Y:S05]  /*1310*/  BRA `(.L_x_16) ;  /* 0x0000000000207947 */ /* 0x000fea0003800000 */
.L_x_15:
[----:B------:R-:W-:Y:S02]  /*1320*/  ULDC.64 UR4, c[0x0][0x590] ;  /* 0x0001640000047ab9 */ /* 0x000fe40000000a00 */
[----:B------:R-:W-:-:S04]  /*1330*/  ISETP.NE.U32.AND P0, PT, RZ, UR4, PT ;  /* 0x00000004ff007c0c */ /* 0x000fc8000bf05070 */
[----:B------:R-:W-:-:S13]  /*1340*/  ISETP.NE.AND.EX P0, PT, RZ, UR5, PT, P0 ;  /* 0x00000005ff007c0c */ /* 0x000fda000bf05300 */
[----:B------:R-:W-:Y:S05]  /*1350*/  @!P0 BRA `(.L_x_17) ;  /* 0x00000000000c8947 */ /* 0x000fea0003800000 */
[----:B------:R-:W0:Y:S02]  /*1360*/  LDC.64 R12, c[0x0][0x590] ;  /* 0x00016400ff0c7b82 */ /* 0x000e240000000a00 */
[----:B01----:R1:W5:Y:S01]  /*1370*/  LDG.E R9, desc[UR16][R12.64] ;  /* 0x000000100c097981 */ /* 0x003362000c1e1900 */
[----:B------:R-:W-:Y:S05]  /*1380*/  BRA `(.L_x_16) ;  /* 0x0000000000047947 */ /* 0x000fea0003800000 */
.L_x_17:
[----:B01----:R-:W3:Y:S02]  /*1390*/  LDC R9, c[0x0][0x584] ;  /* 0x00016100ff097b82 */ /* 0x003ee40000000800 */
.L_x_16:
[----:B------:R-:W-:-:S13]  /*13a0*/  LOP3.LUT P0, RZ, R14, 0xff, RZ, 0xc0, !PT ;  /* 0x000000ff0eff7812 */ /* 0x000fda000780c0ff */
[----:B------:R-:W-:Y:S05]  /*13b0*/  @!P0 EXIT ;  /* 0x000000000000894d */ /* 0x000fea0003800000 */
[----:B------:R-:W-:Y:S01]  /*13c0*/  ULDC UR4, c[0x0][0x28c] ;  /* 0x0000a30000047ab9 */ /* 0x000fe20000000800 */
[----:B------:R-:W-:Y:S01]  /*13d0*/  LOP3.LUT R144, R4, 0x1, RZ, 0xfc, !PT ;  /* 0x0000000104907812 */ /* 0x000fe200078efcff */
[----:B------:R-:W-:-:S04]  /*13e0*/  UIADD3 UR4, UR4, 0x1f, URZ ;  /* 0x0000001f04047890 */ /* 0x000fc8000fffe03f */
[----:B------:R-:W-:-:S04]  /*13f0*/  USHF.R.S32.HI UR5, URZ, 0x1f, UR4 ;  /* 0x0000001f3f057899 */ /* 0x000fc80008011404 */
[----:B------:R-:W-:-:S03]  /*1400*/  ULEA.HI UR5, UR5, UR4, URZ, 0x5 ;  /* 0x0000000405057291 */ /* 0x000fc6000f8f283f */
[----:B------:R-:W-:Y:S01]  /*1410*/  UMOV UR4, URZ ;  /* 0x0000003f00047c82 */ /* 0x000fe20008000000 */
[----:B------:R-:W-:-:S03]  /*1420*/  USHF.R.S32.HI UR9, URZ, 0x5, UR5 ;  /* 0x000000053f097899 */ /* 0x000fc60008011405 */
[----:B------:R-:W-:-:S09]  /*1430*/  UMOV UR5, URZ ;  /* 0x0000003f00057c82 */ /* 0x000fd20008000000 */
.L_x_172:
[----:B01----:R-:W-:Y:S01]  /*1440*/  LOP3.LUT R12, R0, 0x80, RZ, 0xc0, !PT ;  /* 0x00000080000c7812 */ /* 0x003fe200078ec0ff */
[----:B------:R-:W0:Y:S01]  /*1450*/  S2UR UR13, SR_CgaCtaId ;  /* 0x00000000000d79c3 */ /* 0x000e220000008800 */
[----:B------:R-:W-:Y:S01]  /*1460*/  UMOV UR12, 0x400 ;  /* 0x00000400000c7882 */ /* 0x000fe20000000000 */
[----:B------:R-:W-:Y:S01]  /*1470*/  UMOV UR6, URZ ;  /* 0x0000003f00067c82 */ /* 0x000fe20008000000 */
[----:B------:R-:W-:Y:S01]  /*1480*/  SHF.R.U32.HI R12, RZ, 0x7, R12 ;  /* 0x00000007ff0c7819 */ /* 0x000fe2000001160c */
[----:B------:R-:W-:Y:S01]  /*1490*/  UMOV UR7, URZ ;  /* 0x0000003f00077c82 */ /* 0x000fe20008000000 */
[----:B------:R-:W-:Y:S01]  /*14a0*/  UMOV UR18, UR5 ;  /* 0x0000000500127c82 */ /* 0x000fe20008000000 */
[----:B------:R-:W-:Y:S02]  /*14b0*/  CS2R R20, SRZ ;  /* 0x0000000000147805 */ /* 0x000fe4000001ff00 */
[----:B------:R-:W-:Y:S01]  /*14c0*/  CS2R R18, SRZ ;  /* 0x0000000000127805 */ /* 0x000fe2000001ff00 */
[----:B------:R-:W1:Y:S01]  /*14d0*/  LDC R13, c[0x0][0x28c] ;  /* 0x0000a300ff0d7b82 */ /* 0x000e620000000800 */
[----:B----4-:R-:W4:Y:S01]  /*14e0*/  SHFL.IDX PT, R12, R12, RZ, 0x1f ;  /* 0x00001fff0c0c7589 */ /* 0x010f2200000e0000 */
[----:B------:R-:W-:-:S02]  /*14f0*/  CS2R R22, SRZ ;  /* 0x0000000000167805 */ /* 0x000fc4000001ff00 */
[----:B------:R-:W-:Y:S02]  /*1500*/  CS2R R88, SRZ ;  /* 0x0000000000587805 */ /* 0x000fe4000001ff00 */
[----:B------:R-:W-:Y:S02]  /*1510*/  CS2R R90, SRZ ;  /* 0x00000000005a7805 */ /* 0x000fe4000001ff00 */
[----:B------:R-:W-:Y:S02]  /*1520*/  CS2R R92, SRZ ;  /* 0x00000000005c7805 */ /* 0x000fe4000001ff00 */
[----:B------:R-:W-:Y:S02]  /*1530*/  CS2R R94, SRZ ;  /* 0x00000000005e7805 */ /* 0x000fe4000001ff00 */
[----:B------:R-:W-:Y:S02]  /*1540*/  CS2R R98, SRZ ;  /* 0x0000000000627805 */ /* 0x000fe4000001ff00 */
        /* <DEDUP_REMOVED lines=16> */
[----:B-1----:R-:W-:Y:S02]  /*1650*/  ISETP.GE.AND P0, PT, R13, 0x1, PT ;  /* 0x000000010d00780c */ /* 0x002fe40003f06270 */
[----:B------:R-:W-:Y:S02]  /*1660*/  CS2R R130, SRZ ;  /* 0x0000000000827805 */ /* 0x000fe4000001ff00 */
[----:B----4-:R-:W-:-:S02]  /*1670*/  R2UR UR8, R12 ;  /* 0x000000000c0872ca */ /* 0x010fc400000e0000 */
[----:B------:R-:W-:Y:S02]  /*1680*/  CS2R R132, SRZ ;  /* 0x0000000000847805 */ /* 0x000fe4000001ff00 */
[----:B------:R-:W-:Y:S02]  /*1690*/  CS2R R134, SRZ ;  /* 0x0000000000867805 */ /* 0x000fe4000001ff00 */
[----:B------:R-:W-:Y:S02]  /*16a0*/  CS2R R136, SRZ ;  /* 0x0000000000887805 */ /* 0x000fe4000001ff00 */
[----:B------:R-:W-:Y:S02]  /*16b0*/  CS2R R138, SRZ ;  /* 0x00000000008a7805 */ /* 0x000fe4000001ff00 */
[----:B------:R-:W-:Y:S02]  /*16c0*/  CS2R R140, SRZ ;  /* 0x00000000008c7805 */ /* 0x000fe4000001ff00 */
[----:B------:R-:W-:Y:S01]  /*16d0*/  CS2R R142, SRZ ;  /* 0x00000000008e7805 */ /* 0x000fe2000001ff00 */
[----:B------:R-:W-:Y:S01]  /*16e0*/  IMAD.MOV.U32 R145, RZ, RZ, RZ ;  /* 0x000000ffff917224 */ /* 0x000fe200078e00ff */
[----:B------:R-:W-:Y:S01]  /*16f0*/  CS2R R56, SRZ ;  /* 0x0000000000387805 */ /* 0x000fe2000001ff00 */
[----:B------:R-:W-:Y:S01]  /*1700*/  IMAD.MOV.U32 R147, RZ, RZ, RZ ;  /* 0x000000ffff937224 */ /* 0x000fe200078e00ff */
[----:B------:R-:W-:Y:S01]  /*1710*/  CS2R R58, SRZ ;  /* 0x00000000003a7805 */ /* 0x000fe2000001ff00 */
[----:B------:R-:W-:Y:S01]  /*1720*/  IMAD.U32 R16, RZ, RZ, UR4 ;  /* 0x00000004ff107e24 */ /* 0x000fe2000f8e00ff */
[----:B------:R-:W-:Y:S01]  /*1730*/  CS2R R60, SRZ ;  /* 0x00000000003c7805 */ /* 0x000fe2000001ff00 */
[----:B------:R-:W-:Y:S01]  /*1740*/  ULEA.HI UR10, UR8, UR8, URZ, 0x1 ;  /* 0x00000008080a7291 */ /* 0x000fe2000f8f083f */
[----:B------:R-:W-:-:S02]  /*1750*/  CS2R R62, SRZ ;  /* 0x00000000003e7805 */ /* 0x000fc4000001ff00 */
[----:B------:R-:W-:Y:S02]  /*1760*/  CS2R R64, SRZ ;  /* 0x0000000000407805 */ /* 0x000fe4000001ff00 */
[----:B------:R-:W-:Y:S01]  /*1770*/  CS2R R66, SRZ ;  /* 0x0000000000427805 */ /* 0x000fe2000001ff00 */
[----:B------:R-:W-:Y:S01]  /*1780*/  ULOP3.LUT UR11, UR10, 0x1ffffe, URZ, 0xc0, !UPT ;  /* 0x001ffffe0a0b7892 */ /* 0x000fe2000f8ec03f */
[----:B------:R-:W-:Y:S01]  /*1790*/  CS2R R68, SRZ ;  /* 0x0000000000447805 */ /* 0x000fe2000001ff00 */
[----:B0-----:R-:W-:Y:S01]  /*17a0*/  ULEA UR10, UR13, UR12, 0x18 ;  /* 0x0000000c0d0a7291 */ /* 0x001fe2000f8ec03f */
[----:B------:R-:W-:Y:S01]  /*17b0*/  CS2R R70, SRZ ;  /* 0x0000000000467805 */ /* 0x000fe2000001ff00 */
[----:B------:R-:W-:Y:S01]  /*17c0*/  UIADD3 UR11, UR8, -UR11, URZ ;  /* 0x8000000b080b7290 */ /* 0x000fe2000fffe03f */
[----:B------:R-:W-:Y:S02]  /*17d0*/  CS2R R72, SRZ ;  /* 0x0000000000487805 */ /* 0x000fe4000001ff00 */
[----:B------:R-:W-:Y:S01]  /*17e0*/  CS2R R74, SRZ ;  /* 0x00000000004a7805 */ /* 0x000fe2000001ff00 */
[----:B------:R-:W-:Y:S01]  /*17f0*/  UMOV UR8, URZ ;  /* 0x0000003f00087c82 */ /* 0x000fe20008000000 */
[----:B------:R-:W-:Y:S01]  /*1800*/  ULEA UR11, UR11, UR10, 0xb ;  /* 0x0000000a0b0b7291 */ /* 0x000fe2000f8e583f */
[----:B------:R-:W-:-:S02]  /*1810*/  CS2R R76, SRZ ;  /* 0x00000000004c7805 */ /* 0x000fc4000001ff00 */
[----:B------:R-:W-:Y:S02]  /*1820*/  CS2R R78, SRZ ;  /* 0x00000000004e7805 */ /* 0x000fe4000001ff00 */
[----:B------:R-:W-:Y:S01]  /*1830*/  CS2R R80, SRZ ;  /* 0x0000000000507805 */ /* 0x000fe2000001ff00 */
[----:B------:R-:W-:Y:S01]  /*1840*/  UIADD3 UR11, UR11, 0x280, URZ ;  /* 0x000002800b0b7890 */ /* 0x000fe2000fffe03f */
[----:B------:R-:W-:Y:S02]  /*1850*/  CS2R R82, SRZ ;  /* 0x0000000000527805 */ /* 0x000fe4000001ff00 */
[----:B------:R-:W-:Y:S02]  /*1860*/  CS2R R84, SRZ ;  /* 0x0000000000547805 */ /* 0x000fe4000001ff00 */
[----:B------:R-:W-:Y:S01]  /*1870*/  CS2R R86, SRZ ;  /* 0x0000000000567805 */ /* 0x000fe2000001ff00 */
[----:B------:R-:W-:Y:S01]  /*1880*/  USHF.R.U32.HI UR11, URZ, 0x4, UR11 ;  /* 0x000000043f0b7899 */ /* 0x000fe2000801160b */
[----:B------:R-:W-:-:S02]  /*1890*/  CS2R R24, SRZ ;  /* 0x0000000000187805 */ /* 0x000fc4000001ff00 */
[----:B------:R-:W-:Y:S02]  /*18a0*/  CS2R R26, SRZ ;  /* 0x00000000001a7805 */ /* 0x000fe4000001ff00 */
[----:B------:R-:W-:Y:S01]  /*18b0*/  CS2R R28, SRZ ;  /* 0x00000000001c7805 */ /* 0x000fe2000001ff00 */
[----:B------:R-:W-:Y:S01]  /*18c0*/  ULOP3.LUT UR11, UR11, 0x3fff, URZ, 0xc0, !UPT ;  /* 0x00003fff0b0b7892 */ /* 0x000fe2000f8ec03f */
        /* <DEDUP_REMOVED lines=12> */
[----:B------:R-:W-:Y:S01]  /*1990*/  CS2R R54, SRZ ;  /* 0x0000000000367805 */ /* 0x000fe2000001ff00 */
[----:B--23--:R-:W-:Y:S06]  /*19a0*/  @!P0 BRA `(.L_x_18) ;  /* 0x0000000800308947 */ /* 0x00cfec0003800000 */
[----:B------:R-:W-:-:S13]  /*19b0*/  ISETP.NE.AND P1, PT, R144, 0x3, PT ;  /* 0x000000039000780c */ /* 0x000fda0003f25270 */
[----:B------:R-:W-:Y:S05]  /*19c0*/  @!P1 BRA `(.L_x_19) ;  /* 0x0000000000049947 */ /* 0x000fea0003800000 */
[----:B------:R-:W-:Y:S01]  /*19d0*/  BPT.TRAP 0x1 ;  /* 0x000000040000795c */ /* 0x000fe20000300000 */
.L_x_19:
[----:B------:R-:W-:Y:S01]  /*19e0*/  ULEA UR7, UR5, UR10, 0x3 ;  /* 0x0000000a05077291 */ /* 0x000fe2000f8e183f */
[----:B------:R-:W-:-:S05]  /*19f0*/  IMAD.U32 R12, RZ, RZ, UR4 ;  /* 0x00000004ff0c7e24 */ /* 0x000fca000f8e00ff */
[----:B------:R-:W-:-:S04]  /*1a00*/  SHF.L.U32 R12, R12, 0x1f, RZ ;  /* 0x0000001f0c0c7819 */ /* 0x000fc800000006ff */
[----:B------:R0:W1:Y:S01]  /*1a10*/  SYNCS.PHASECHK.TRANS64.TRYWAIT P0, [UR7], R12 ;  /* 0x0000000cff0075a7 */ /* 0x0000620008000147 */
[----:B------:R-:W-:Y:S05]  /*1a20*/  @!P1 BRA `(.L_x_20) ;  /* 0x0000000000049947 */ /* 0x000fea0003800000 */
[----:B------:R-:W-:Y:S01]  /*1a30*/  BPT.TRAP 0x1 ;  /* 0x000000040000795c */ /* 0x000fe20000300000 */
.L_x_20:
[----:B------:R-:W-:Y:S01]  /*1a40*/  UMOV UR6, 0x1 ;  /* 0x0000000100067882 */ /* 0x000fe20000000000 */
[----:B------:R-:W-:Y:S01]  /*1a50*/  IMAD.MOV.U32 R20, RZ, RZ, RZ ;  /* 0x000000ffff147224 */ /* 0x000fe200078e00ff */
[----:B-1----:R-:W-:Y:S06]  /*1a60*/  @P0 BRA `(.L_x_21) ;  /* 0x0000000000080947 */ /* 0x002fec0003800000 */
[----:B------:R-:W1:Y:S02]  /*1a70*/  SYNCS.PHASECHK.TRANS64.TRYWAIT P0, [UR7], R12 ;  /* 0x0000000cff0075a7 */ /* 0x000e640008000147 */
[----:B-1----:R-:W-:Y:S05]  /*1a80*/  @!P0 BRA `(.L_x_22) ;  /* 0x0000008800088947 */ /* 0x002fea0003800000 */
.L_x_21:
[----:B------:R-:W-:Y:S01]  /*1a90*/  UIADD3 UR7, UR10, 0x2c280, URZ ;  /* 0x0002c2800a077890 */ /* 0x000fe2000fffe03f */
[----:B------:R-:W-:Y:S01]  /*1aa0*/  WARPGROUP.ARRIVE ;  /* 0x00000000000079c5 */ /* 0x000fe20000000000 */
[----:B------:R-:W-:Y:S01]  /*1ab0*/  ULOP3.LUT UR12, UR11, 0x10000, URZ, 0xfc, !UPT ;  /* 0x000100000b0c7892 */ /* 0x000fe2000f8efc3f */
[----:B------:R-:W-:Y:S01]  /*1ac0*/  IMAD.MOV.U32 R21, RZ, RZ, RZ ;  /* 0x000000ffff157224 */ /* 0x000fe200078e00ff */
[----:B------:R-:W-:Y:S01]  /*1ad0*/  USHF.R.U32.HI UR7, URZ, 0x4, UR7 ;  /* 0x000000043f077899 */ /* 0x000fe20008011607 */
[----:B------:R-:W-:Y:S01]  /*1ae0*/  CS2R R18, SRZ ;  /* 0x0000000000127805 */ /* 0x000fe2000001ff00 */
[----:B------:R-:W-:Y:S01]  /*1af0*/  ULEA UR12, UR5, UR12, 0x9 ;  /* 0x0000000c050c7291 */ /* 0x000fe2000f8e483f */
[----:B------:R-:W-:Y:S01]  /*1b00*/  CS2R R22, SRZ ;  /* 0x0000000000167805 */ /* 0x000fe2000001ff00 */
[----:B------:R-:W-:Y:S01]  /*1b10*/  ULOP3.LUT UR7, UR7, 0x3fff, URZ, 0xc0, !UPT ;  /* 0x00003fff07077892 */ /* 0x000fe2000f8ec03f */
[----:B------:R-:W-:Y:S01]  /*1b20*/  CS2R R88, SRZ ;  /* 0x0000000000587805 */ /* 0x000fe2000001ff00 */
[----:B------:R-:W-:Y:S01]  /*1b30*/  UMOV UR13, 0xc0000010 ;  /* 0xc0000010000d7882 */ /* 0x000fe20000000000 */
[----:B------:R-:W-:Y:S01]  /*1b40*/  UMOV UR15, 0xc0000010 ;  /* 0xc0000010000f7882 */ /* 0x000fe20000000000 */
[----:B------:R-:W-:Y:S01]  /*1b50*/  ULOP3.LUT UR7, UR7, 0x10000, URZ, 0xfc, !UPT ;  /* 0x0001000007077892 */ /* 0x000fe2000f8efc3f */
[----:B------:R-:W-:-:S02]  /*1b60*/  CS2R R90, SRZ ;  /* 0x00000000005a7805 */ /* 0x000fc4000001ff00 */
[----:B------:R-:W-:Y:S02]  /*1b70*/  CS2R R92, SRZ ;  /* 0x00000000005c7805 */ /* 0x000fe4000001ff00 */
[----:B------:R-:W-:Y:S01]  /*1b80*/  CS2R R94, SRZ ;  /* 0x00000000005e7805 */ /* 0x000fe2000001ff00 */
[----:B------:R-:W-:Y:S01]  /*1b90*/  ULEA UR14, UR5, UR7, 0x7 ;  /* 0x00000007050e7291 */ /* 0x000fe2000f8e383f */
[----:B------:R-:W-:Y:S01]  /*1ba0*/  CS2R R98, SRZ ;  /* 0x0000000000627805 */ /* 0x000fe2000001ff00 */
[----:B------:R-:W-:Y:S01]  /*1bb0*/  UIADD3 UR7, UR12, 0x100, URZ ;  /* 0x000001000c077890 */ /* 0x000fe2000fffe03f */
[----:B------:R-:W-:Y:S02]  /*1bc0*/  CS2R R96, SRZ ;  /* 0x0000000000607805 */ /* 0x000fe4000001ff00 */
[----:B------:R-:W-:Y:S02]  /*1bd0*/  CS2R R100, SRZ ;  /* 0x0000000000647805 */ /* 0x000fe4000001ff00 */
[----:B------:R-:W-:-:S02]  /*1be0*/  CS2R R102, SRZ ;  /* 0x0000000000667805 */ /* 0x000fc4000001ff00 */
[----:B------:R-:W-:Y:S02]  /*1bf0*/  CS2R R104, SRZ ;  /* 0x0000000000687805 */ /* 0x000fe4000001ff00 */
[----:B------:R-:W-:Y:S02]  /*1c00*/  CS2R R106, SRZ ;  /* 0x00000000006a7805 */ /* 0x000fe4000001ff00 */
[----:B------:R-:W-:Y:S01]  /*1c10*/  CS2R R110, SRZ ;  /* 0x00000000006e7805 */ /* 0x000fe2000001ff00 */
[----:B------:R-:W-:Y:S01]  /*1c20*/  QGMMA.64x64x32.F32.E4M3.E4M3 R56, gdesc[UR12], RZ, !UPT ;  /* 0x00e000000c3879f3 */ /* 0x000fe2000c7008ff */
[----:B------:R-:W-:Y:S01]  /*1c30*/  UMOV UR12, UR7 ;  /* 0x00000007000c7c82 */ /* 0x000fe20008000000 */
[----:B------:R-:W-:Y:S01]  /*1c40*/  ULDC UR7, c[0x0][0x50c] ;  /* 0x0001430000077ab9 */ /* 0x000fe20000000800 */
[----:B------:R-:W-:Y:S01]  /*1c50*/  UMOV UR13, 0xc0000010 ;  /* 0xc0000010000d7882 */ /* 0x000fe20000000000 */
[----:B------:R-:W-:Y:S01]  /*1c60*/  UISETP.NE.AND UP0, UPT, UR7, 0x1, UPT ;  /* 0x000000010700788c */ /* 0x000fe2000bf05270 */
[----:B------:R-:W-:Y:S01]  /*1c70*/  QGMMA.64x64x32.F32.E4M3.E4M3 R24, gdesc[UR12], RZ, !UPT, gsb0 ;  /* 0x00e000000c1879f3 */ /* 0x000fe2000c0008ff */
[----:B------:R-:W-:-:S02]  /*1c80*/  CS2R R108, SRZ ;  /* 0x00000000006c7805 */ /* 0x000fc4000001ff00 */
[----:B------:R-:W-:Y:S01]  /*1c90*/  CS2R R112, SRZ ;  /* 0x0000000000707805 */ /* 0x000fe2000001ff00 */
[----:B------:R-:W-:Y:S01]  /*1ca0*/  USEL UR7, URZ, 0x1, UP0 ;  /* 0x000000013f077887 */ /* 0x000fe20008000000 */
[----:B------:R-:W-:Y:S02]  /*1cb0*/  CS2R R114, SRZ ;  /* 0x0000000000727805 */ /* 0x000fe4000001ff00 */
[----:B------:R-:W-:Y:S02]  /*1cc0*/  CS2R R116, SRZ ;  /* 0x0000000000747805 */ /* 0x000fe4000001ff00 */
[----:B------:R-:W-:Y:S02]  /*1cd0*/  CS2R R118, SRZ ;  /* 0x0000000000767805 */ /* 0x000fe4000001ff00 */
[----:B------:R-:W-:Y:S02]  /*1ce0*/  CS2R R120, SRZ ;  /* 0x0000000000787805 */ /* 0x000fe4000001ff00 */
[----:B------:R-:W-:-:S02]  /*1cf0*/  CS2R R122, SRZ ;  /* 0x00000000007a7805 */ /* 0x000fc4000001ff00 */
[----:B------:R-:W-:Y:S02]  /*1d00*/  ISETP.NE.AND P0, PT, RZ, UR7, PT ;  /* 0x00000007ff007c0c */ /* 0x000fe4000bf05270 */
        /* <DEDUP_REMOVED lines=9> */
[----:B------:R-:W-:Y:S01]  /*1da0*/  CS2R R142, SRZ ;  /* 0x00000000008e7805 */ /* 0x000fe2000001ff00 */
[----:B------:R-:W-:Y:S02]  /*1db0*/  IMAD.MOV.U32 R145, RZ, RZ, RZ ;  /* 0x000000ffff917224 */ /* 0x000fe400078e00ff */
[----:B------:R-:W-:Y:S01]  /*1dc0*/  IMAD.MOV.U32 R147, RZ, RZ, RZ ;  /* 0x000000ffff937224 */ /* 0x000fe200078e00ff */
[----:B------:R-:W-:Y:S06]  /*1dd0*/  @!P0 BRA `(.L_x_23) ;  /* 0x0000000400088947 */ /* 0x000fec0003800000 */
[----:B------:R-:W-:Y:S02]  /*1de0*/  WARPGROUP.DEPBAR.LE gsb0, 0x0 ;  /* 0x00008000000079c5 */ /* 0x000fe40000010000 */
[----:B------:R-:W-:-:S01]  /*1df0*/  FADD R147, RZ, R56 ;  /* 0x00000038ff937221 */ /* 0x000fc20000000000 */
[----:B------:R-:W-:Y:S01]  /*1e00*/  FADD R142, RZ, R57 ;  /* 0x00000039ff8e7221 */ /* 0x000fe20000000000 */
        /* <DEDUP_REMOVED lines=62> */
[----:B------:R-:W-:-:S06]  /*21f0*/  UMOV UR6, URZ ;  /* 0x0000003f00067c82 */ /* 0x000fcc0008000000 */
.L_x_23:
[----:B------:R-:W-:-:S04]  /*2200*/  UIADD3 UR18, UR5, 0x1, URZ ;  /* 0x0000000105127890 */ /* 0x000fc8000fffe03f */
[----:B------:R-:W-:-:S04]  /*2210*/  UISETP.NE.AND UP0, UPT, UR18, 0x16, UPT ;  /* 0x000000161200788c */ /* 0x000fc8000bf05270 */
[----:B------:R-:W-:Y:S02]  /*2220*/  USEL UR8, URZ, 0x1, UP0 ;  /* 0x000000013f087887 */ /* 0x000fe40008000000 */
[----:B------:R-:W-:Y:S02]  /*2230*/  USEL UR18, UR18, URZ, UP0 ;  /* 0x0000003f12127287 */ /* 0x000fe40008000000 */
[----:B------:R-:W-:-:S06]  /*2240*/  ULOP3.LUT UR8, UR4, UR8, URZ, 0x3c, !UPT ;  /* 0x0000000804087292 */ /* 0x000fcc000f8e3c3f */
[----:B------:R-:W-:Y:S01]  /*2250*/  IMAD.U32 R16, RZ, RZ, UR8 ;  /* 0x00000008ff107e24 */ /* 0x000fe2000f8e00ff */
[----:B------:R-:W-:-:S06]  /*2260*/  UMOV UR8, 0x1 ;  /* 0x0000000100087882 */ /* 0x000fcc0000000000 */
.L_x_18:
[----:B------:R-:W-:-:S04]  /*2270*/  UISETP.LT.AND UP0, UPT, UR9, 0x1, UPT ;  /* 0x000000010900788c */ /* 0x000fc8000bf01270 */
[----:B------:R-:W-:-:S04]  /*2280*/  USEL UR12, UR9, 0x1, UP0 ;  /* 0x00000001090c7887 */ /* 0x000fc80008000000 */
[----:B------:R-:W-:-:S04]  /*2290*/  UIADD3 UR12, UR9, -UR12, URZ ;  /* 0x8000000c090c7290 */ /* 0x000fc8000fffe03f */
[----:B------:R-:W-:-:S06]  /*22a0*/  UISETP.GE.AND UP0, UPT, UR12, 0x1, UPT ;  /* 0x000000010c00788c */ /* 0x000fcc000bf06270 */
[----:B------:R-:W-:-:S13]  /*22b0*/  PLOP3.LUT P0, PT, PT, PT, UP0, 0x80, 0x0 ;  /* 0x000000000000781c */ /* 0x000fda0003f0f008 */
[----:B------:R-:W-:Y:S05]  /*22c0*/  @!P0 BRA `(.L_x_24) ;  /* 0x0000000800048947 */ /* 0x000fea0003800000 */
[----:B01----:R-:W-:Y:S01]  /*22d0*/  IMAD.U32 R12, RZ, RZ, UR12 ;  /* 0x0000000cff0c7e24 */ /* 0x003fe2000f8e00ff */
[----:B------:R-:W-:Y:S01]  /*22e0*/  ULDC UR19, c[0x0][0x50c] ;  /* 0x0001430000137ab9 */ /* 0x000fe20000000800 */
[----:B------:R-:W-:-:S07]  /*22f0*/  IMAD.U32 R13, RZ, RZ, UR5 ;  /* 0x00000005ff0d7e24 */ /* 0x000fce000f8e00ff */
.L_x_32:
[----:B------:R-:W-:-:S13]  /*2300*/  ISETP.NE.AND P1, PT, R144, 0x3, PT ;  /* 0x000000039000780c */ /* 0x000fda0003f25270 */
[----:B------:R-:W-:Y:S05]  /*2310*/  @!P1 BRA `(.L_x_25) ;  /* 0x0000000000049947 */ /* 0x000fea0003800000 */
[----:B------:R-:W-:Y:S01]  /*2320*/  BPT.TRAP 0x1 ;  /* 0x000000040000795c */ /* 0x000fe20000300000 */
.L_x_25:
[----:B------:R-:W0:Y:S01]  /*2330*/  S2UR UR12, SR_CgaCtaId ;  /* 0x00000000000c79c3 */ /* 0x000e220000008800 */
[----:B------:R-:W-:Y:S01]  /*2340*/  UMOV UR10, 0x400 ;  /* 0x00000400000a7882 */ /* 0x000fe20000000000 */
[----:B------:R-:W-:Y:S01]  /*2350*/  SHF.L.U32 R14, R16, 0x1f, RZ ;  /* 0x0000001f100e7819 */ /* 0x000fe200000006ff */
[----:B0-----:R-:W-:-:S04]  /*2360*/  ULEA UR10, UR12, UR10, 0x18 ;  /* 0x0000000a0c0a7291 */ /* 0x001fc8000f8ec03f */
[----:B------:R-:W-:-:S09]  /*2370*/  ULEA UR12, UR18, UR10, 0x3 ;  /* 0x0000000a120c7291 */ /* 0x000fd2000f8e183f */
[----:B------:R0:W1:Y:S01]  /*2380*/  SYNCS.PHASECHK.TRANS64.TRYWAIT P0, [UR12], R14 ;  /* 0x0000000eff0075a7 */ /* 0x000062000800014c */
[----:B------:R-:W-:Y:S05]  /*2390*/  @!P1 BRA `(.L_x_26) ;  /* 0x0000000000049947 */ /* 0x000fea0003800000 */
[----:B------:R-:W-:Y:S01]  /*23a0*/  BPT.TRAP 0x1 ;  /* 0x000000040000795c */ /* 0x000fe20000300000 */
.L_x_26:
[----:B-1----:R-:W-:Y:S05]  /*23b0*/  @P0 BRA `(.L_x_27) ;  /* 0x0000000000080947 */ /* 0x002fea0003800000 */
[----:B------:R-:W1:Y:S02]  /*23c0*/  SYNCS.PHASECHK.TRANS64.TRYWAIT P0, [UR12], R14 ;  /* 0x0000000eff0075a7 */ /* 0x000e64000800014c */
[----:B-1----:R-:W-:Y:S05]  /*23d0*/  @!P0 BRA `(.L_x_28) ;  /* 0x0000007c00cc8947 */ /* 0x002fea0003800000 */
.L_x_27:
[----:B------:R-:W-:Y:S01]  /*23e0*/  UIADD3 UR12, UR10, 0x2c280, URZ ;  /* 0x0002c2800a0c7890 */ /* 0x000fe2000fffe03f */
[----:B------:R-:W-:Y:S01]  /*23f0*/  WARPGROUP.ARRIVE ;  /* 0x00000000000079c5 */ /* 0x000fe20000000000 */
[----:B------:R-:W-:Y:S02]  /*2400*/  UISETP.NE.AND UP0, UPT, UR7, URZ, UPT ;  /* 0x0000003f0700728c */ /* 0x000fe4000bf05270 */
[----:B------:R-:W-:Y:S02]  /*2410*/  USHF.R.U32.HI UR12, URZ, 0x4, UR12 ;  /* 0x000000043f0c7899 */ /* 0x000fe4000801160c */
[----:B------:R-:W-:Y:S02]  /*2420*/  USEL UR8, UR8, URZ, !UP0 ;  /* 0x0000003f08087287 */ /* 0x000fe4000c000000 */
[----:B------:R-:W-:Y:S02]  /*2430*/  ULOP3.LUT UR7, UR12, 0x3fff, URZ, 0xc0, !UPT ;  /* 0x00003fff0c077892 */ /* 0x000fe4000f8ec03f */
[----:B------:R-:W-:-:S02]  /*2440*/  ULOP3.LUT UR12, UR11, 0x10000, URZ, 0xfc, !UPT ;  /* 0x000100000b0c7892 */ /* 0x000fc4000f8efc3f */
[----:B------:R-:W-:Y:S02]  /*2450*/  ULOP3.LUT UR7, UR7, 0x10000, URZ, 0xfc, !UPT ;  /* 0x0001000007077892 */ /* 0x000fe4000f8efc3f */
[----:B------:R-:W-:Y:S02]  /*2460*/  UISETP.NE.U32.AND UP0, UPT, UR8, URZ, UPT ;  /* 0x0000003f0800728c */ /* 0x000fe4000bf05070 */
[----:B------:R-:W-:Y:S02]  /*2470*/  ULEA UR12, UR18, UR12, 0x9 ;  /* 0x0000000c120c7291 */ /* 0x000fe4000f8e483f */
[----:B------:R-:W-:Y:S02]  /*2480*/  ULEA UR14, UR18, UR7, 0x7 ;  /* 0x00000007120e7291 */ /* 0x000fe4000f8e383f */
[----:B------:R-:W-:Y:S01]  /*2490*/  UIADD3 UR7, UR12, 0x100, URZ ;  /* 0x000001000c077890 */ /* 0x000fe2000fffe03f */
[----:B------:R-:W-:Y:S01]  /*24a0*/  UMOV UR13, 0xc0000010 ;  /* 0xc0000010000d7882 */ /* 0x000fe20000000000 */
[----:B------:R-:W-:Y:S01]  /*24b0*/  UMOV UR15, 0xc0000010 ;  /* 0xc0000010000f7882 */ /* 0x000fe20000000000 */
[----:B------:R-:W-:-:S04]  /*24c0*/  UIADD3 UR6, UR6, 0x1, URZ ;  /* 0x0000000106067890 */ /* 0x000fc8000fffe03f */
[----:B------:R-:W-:Y:S01]  /*24d0*/  QGMMA.64x64x32.F32.E4M3.E4M3 R56, gdesc[UR12], R56, UP0 ;  /* 0x00e000000c3879f3 */ /* 0x000fe2000bf00838 */
[----:B------:R-:W-:Y:S01]  /*24e0*/  UMOV UR12, UR7 ;  /* 0x00000007000c7c82 */ /* 0x000fe20008000000 */
[----:B------:R-:W-:Y:S02]  /*24f0*/  UMOV UR13, 0xc0000010 ;  /* 0xc0000010000d7882 */ /* 0x000fe40000000000 */
[----:B------:R-:W-:Y:S01]  /*2500*/  QGMMA.64x64x32.F32.E4M3.E4M3 R24, gdesc[UR12], R24, UP0, gsb0 ;  /* 0x00e000000c1879f3 */ /* 0x000fe2000b800818 */
[----:B------:R-:W-:-:S04]  /*2510*/  UISETP.NE.AND UP0, UPT, UR6, UR19, UPT ;  /* 0x000000130600728c */ /* 0x000fc8000bf05270 */
[----:B------:R-:W-:-:S06]  /*2520*/  USEL UR7, URZ, 0x1, UP0 ;  /* 0x000000013f077887 */ /* 0x000fcc0008000000 */
[----:B------:R-:W-:Y:S01]  /*2530*/  ISETP.NE.AND P0, PT, RZ, UR7, PT ;  /* 0x00000007ff007c0c */ /* 0x000fe2000bf05270 */
[----:B------:R-:W-:-:S12]  /*2540*/  WARPGROUP.DEPBAR.LE gsb0, 0x1 ;  /* 0x00008000000079c5 */ /* 0x000fd80000010100 */
[----:B------:R-:W-:Y:S05]  /*2550*/  @!P0 BRA `(.L_x_29) ;  /* 0x0000000400088947 */ /* 0x000fea0003800000 */
[----:B------:R-:W-:Y:S02]  /*2560*/  WARPGROUP.DEPBAR.LE gsb0, 0x0 ;  /* 0x00008000000079c5 */ /* 0x000fe40000010000 */
[----:B------:R-:W-:-:S01]  /*2570*/  FADD R147, R56, R147 ;  /* 0x0000009338937221 */ /* 0x000fc20000000000 */
[----:B------:R-:W-:Y:S01]  /*2580*/  FADD R142, R57, R142 ;  /* 0x0000008e398e7221 */ /* 0x000fe20000000000 */
        /* <DEDUP_REMOVED lines=62> */
[----:B------:R-:W-:-:S06]  /*2970*/  UMOV UR6, URZ ;  /* 0x0000003f00067c82 */ /* 0x000fcc0008000000 */
.L_x_29:
[----:B------:R-:W-:Y:S05]  /*2980*/  @!P1 BRA `(.L_x_30) ;  /* 0x0000000000049947 */ /* 0x000fea0003800000 */
[----:B------:R-:W-:Y:S01]  /*2990*/  BPT.TRAP 0x1 ;  /* 0x000000040000795c */ /* 0x000fe20000300000 */
.L_x_30:
[----:B------:R-:W-:-:S13]  /*29a0*/  ISETP.NE.AND P0, PT, R6, RZ, PT ;  /* 0x000000ff0600720c */ /* 0x000fda0003f05270 */
[----:B01----:R-:W-:-:S05]  /*29b0*/  @P0 LEA R14, R13, UR10, 0x3 ;  /* 0x0000000a0d0e0c11 */ /* 0x003fca000f8e18ff */
[----:B------:R-:W-:-:S05]  /*29c0*/  @P0 VIADD R14, R14, 0xb0 ;  /* 0x000000b00e0e0836 */ /* 0x000fca0000000000 */
[----:B------:R-:W-:-:S04]  /*29d0*/  @P0 PRMT R14, R5, 0x654, R14 ;  /* 0x00000654050e0816 */ /* 0x000fc8000000000e */
[----:B------:R0:W-:Y:S01]  /*29e0*/  @P0 SYNCS.ARRIVE.TRANS64.RED.A1T0 RZ, [R14+URZ], RZ ;  /* 0x000000ff0eff09a7 */ /* 0x0001e2000810043f */
[----:B------:R-:W-:-:S13]  /*29f0*/  ISETP.GT.U32.AND P0, PT, R4, 0x1, PT ;  /* 0x000000010400780c */ /* 0x000fda0003f04070 */
[----:B0-----:R-:W-:Y:S05]  /*2a00*/  @P0 BRA `(.L_x_31) ;  /* 0x0000000000040947 */ /* 0x001fea0003800000 */
[----:B------:R-:W-:Y:S01]  /*2a10*/  BPT.TRAP 0x1 ;  /* 0x000000040000795c */ /* 0x000fe20000300000 */
.L_x_31:
[----:B------:R-:W-:Y:S01]  /*2a20*/  UIADD3 UR18, UR18, 0x1, URZ ;  /* 0x0000000112127890 */ /* 0x000fe2000fffe03f */
[C---:B------:R-:W-:Y:S01]  /*2a30*/  ISETP.GT.AND P1, PT, R12.reuse, 0x1, PT ;  /* 0x000000010c00780c */ /* 0x040fe20003f24270 */
[----:B------:R-:W-:Y:S02]  /*2a40*/  VIADD R13, R13, 0x1 ;  /* 0x000000010d0d7836 */ /* 0x000fe40000000000 */
[----:B------:R-:W-:Y:S01]  /*2a50*/  UISETP.NE.AND UP0, UPT, UR18, 0x16, UPT ;  /* 0x000000161200788c */ /* 0x000fe2000bf05270 */
[----:B------:R-:W-:Y:S02]  /*2a60*/  VIADD R12, R12, 0xffffffff ;  /* 0xffffffff0c0c7836 */ /* 0x000fe40000000000 */
[C---:B------:R-:W-:Y:S01]  /*2a70*/  ISETP.NE.AND P0, PT, R13.reuse, 0x16, PT ;  /* 0x000000160d00780c */ /* 0x040fe20003f05270 */
[----:B------:R-:W-:Y:S02]  /*2a80*/  USEL UR8, URZ, 0x1, UP0 ;  /* 0x000000013f087887 */ /* 0x000fe40008000000 */
[----:B------:R-:W-:Y:S01]  /*2a90*/  USEL UR18, UR18, URZ, UP0 ;  /* 0x0000003f12127287 */ /* 0x000fe20008000000 */
[----:B------:R-:W-:-:S03]  /*2aa0*/  SEL R13, R13, RZ, P0 ;  /* 0x000000ff0d0d7207 */ /* 0x000fc60000000000 */
[----:B------:R-:W-:Y:S01]  /*2ab0*/  LOP3.LUT R16, R16, UR8, RZ, 0x3c, !PT ;  /* 0x0000000810107c12 */ /* 0x000fe2000f8e3cff */
[----:B------:R-:W-:Y:S01]  /*2ac0*/  UMOV UR8, 0x1 ;  /* 0x0000000100087882 */ /* 0x000fe20000000000 */
[----:B------:R-:W-:Y:S06]  /*2ad0*/  @P1 BRA `(.L_x_32) ;  /* 0xfffffff800081947 */ /* 0x000fec000383ffff */
.L_x_24:
[----:B------:R-:W-:Y:S01]  /*2ae0*/  UISETP.NE.AND UP0, UPT, UR6, URZ, UPT ;  /* 0x0000003f0600728c */ /* 0x000fe2000bf05270 */
[----:B01----:R-:W0:Y:S03]  /*2af0*/  LDC R12, c[0x0][0x28c] ;  /* 0x0000a300ff0c7b82 */ /* 0x003e260000000800 */
[----:B------:R-:W-:-:S06]  /*2b00*/  USEL UR6, URZ, 0x1, !UP0 ;  /* 0x000000013f067887 */ /* 0x000fcc000c000000 */
[----:B------:R-:W-:Y:S02]  /*2b10*/  ISETP.NE.AND P0, PT, RZ, UR6, PT ;  /* 0x00000006ff007c0c */ /* 0x000fe4000bf05270 */
[----:B0-----:R-:W-:-:S11]  /*2b20*/  ISETP.GE.AND P1, PT, R12, 0x1, PT ;  /* 0x000000010c00780c */ /* 0x001fd60003f26270 */
[----:B------:R-:W-:Y:S05]  /*2b30*/  @!P0 BRA `(.L_x_33) ;  /* 0x0000000400048947 */ /* 0x000fea0003800000 */
[----:B------:R-:W-:Y:S02]  /*2b40*/  WARPGROUP.DEPBAR.LE gsb0, 0x0 ;  /* 0x00008000000079c5 */ /* 0x000fe40000010000 */
[----:B------:R-:W-:Y:S01]  /*2b50*/  FADD R147, R56, R147 ;  /* 0x0000009338937221 */ /* 0x000fe20000000000 */
        /* <DEDUP_REMOVED lines=62> */
[----:B------:R-:W-:-:S07]  /*2f40*/  FADD R20, R20, R55 ;  /* 0x0000003714147221 */ /* 0x000fce0000000000 */
.L_x_33:
[----:B------:R-:W-:Y:S02]  /*2f50*/  WARPGROUP.DEPBAR.LE gsb0, 0x0 ;  /* 0x00008000000079c5 */ /* 0x000fe40000010000 */
[----:B------:R-:W-:Y:S05]  /*2f60*/  @!P1 BRA `(.L_x_34) ;  /* 0x0000000000549947 */ /* 0x000fea0003800000 */
[----:B------:R-:W-:-:S13]  /*2f70*/  ISETP.NE.AND P0, PT, R144, 0x3, PT ;  /* 0x000000039000780c */ /* 0x000fda0003f05270 */
[----:B------:R-:W-:Y:S05]  /*2f80*/  @!P0 BRA `(.L_x_35) ;  /* 0x0000000000048947 */ /* 0x000fea0003800000 */
[----:B------:R-:W-:Y:S01]  /*2f90*/  BPT.TRAP 0x1 ;  /* 0x000000040000795c */ /* 0x000fe20000300000 */
.L_x_35:
[----:B------:R-:W-:Y:S01]  /*2fa0*/  ISETP.NE.AND P0, PT, R6, RZ, PT ;  /* 0x000000ff0600720c */ /* 0x000fe20003f05270 */
[----:B------:R-:W-:Y:S01]  /*2fb0*/  BSSY B0, `(.L_x_36) ;  /* 0x000000e000007945 */ /* 0x000fe20003800000 */
[----:B------:R-:W-:-:S11]  /*2fc0*/  ISETP.GT.U32.AND P1, PT, R4, 0x1, PT ;  /* 0x000000010400780c */ /* 0x000fd60003f24070 */
[----:B------:R-:W-:Y:S05]  /*2fd0*/  @!P0 BRA `(.L_x_37) ;  /* 0x00000000002c8947 */ /* 0x000fea0003800000 */
[----:B------:R-:W-:-:S04]  /*2fe0*/  UISETP.LT.AND UP0, UPT, UR9, 0x1, UPT ;  /* 0x000000010900788c */ /* 0x000fc8000bf01270 */
[----:B------:R-:W-:-:S04]  /*2ff0*/  USEL UR8, UR9, 0x1, UP0 ;  /* 0x0000000109087887 */ /* 0x000fc80008000000 */
[----:B------:R-:W-:-:S04]  /*3000*/  UIADD3 UR8, UR5, UR9, -UR8 ;  /* 0x0000000905087290 */ /* 0x000fc8000fffe808 */
[----:B------:R-:W-:-:S04]  /*3010*/  UIMAD.WIDE.U32 UR6, UR8, -0x45d1745d, URZ ;  /* 0xba2e8ba3080678a5 */ /* 0x000fc8000f8e003f */
[----:B------:R-:W-:-:S04]  /*3020*/  USHF.R.U32.HI UR6, URZ, 0x4, UR7 ;  /* 0x000000043f067899 */ /* 0x000fc80008011607 */
[----:B------:R-:W-:-:S04]  /*3030*/  UIMAD UR8, UR6, -0x16, UR8 ;  /* 0xffffffea060878a4 */ /* 0x000fc8000f8e0208 */
[----:B------:R-:W-:-:S04]  /*3040*/  ULEA UR8, UR8, UR10, 0x3 ;  /* 0x0000000a08087291 */ /* 0x000fc8000f8e183f */
[----:B------:R-:W-:-:S06]  /*3050*/  UIADD3 UR8, UR8, 0xb0, URZ ;  /* 0x000000b008087890 */ /* 0x000fcc000fffe03f */
[----:B------:R-:W-:-:S05]  /*3060*/  IMAD.U32 R12, RZ, RZ, UR8 ;  /* 0x00000008ff0c7e24 */ /* 0x000fca000f8e00ff */
[----:B------:R-:W-:-:S04]  /*3070*/  PRMT R12, R5, 0x654, R12 ;  /* 0x00000654050c7816 */ /* 0x000fc8000000000c */
[----:B------:R0:W-:Y:S03]  /*3080*/  SYNCS.ARRIVE.TRANS64.RED.A1T0 RZ, [R12+URZ], RZ ;  /* 0x000000ff0cff79a7 */ /* 0x0001e6000810043f */
.L_x_37:
[----:B------:R-:W-:Y:S05]  /*3090*/  BSYNC B0 ;  /* 0x0000000000007941 */ /* 0x000fea0003800000 */
.L_x_36:
[----:B------:R-:W-:Y:S05]  /*30a0*/  @P1 BRA `(.L_x_34) ;  /* 0x0000000000041947 */ /* 0x000fea0003800000 */
[----:B------:R-:W-:Y:S01]  /*30b0*/  BPT.TRAP 0x1 ;  /* 0x000000040000795c */ /* 0x000fe20000300000 */
.L_x_34:
[----:B------:R-:W1:Y:S01]  /*30c0*/  LDC R16, c[0x0][0x288] ;  /* 0x0000a200ff107b82 */ /* 0x000e620000000800 */
[----:B------:R-:W-:Y:S01]  /*30d0*/  IMAD.SHL.U32 R33, R11, 0x40, RZ ;  /* 0x000000400b217824 */ /* 0x000fe200078e00ff */
[--C-:B0-----:R-:W-:Y:S01]  /*30e0*/  SHF.R.U32.HI R12, RZ, 0x2, R0.reuse ;  /* 0x00000002ff0c7819 */ /* 0x101fe20000011600 */
[----:B------:R-:W-:Y:S01]  /*30f0*/  UIADD3 UR5, UR9, UR5, URZ ;  /* 0x0000000509057290 */ /* 0x000fe2000fffe03f */
[----:B------:R-:W-:Y:S01]  /*3100*/  LOP3.LUT R14, R0, 0x60, RZ, 0xc0, !PT ;  /* 0x00000060000e7812 */ /* 0x000fe200078ec0ff */
[----:B------:R-:W-:Y:S01]  /*3110*/  IMAD.SHL.U32 R34, R10, 0x100, RZ ;  /* 0x000001000a227824 */ /* 0x000fe200078e00ff */
[----:B------:R-:W-:Y:S01]  /*3120*/  SHF.R.U32.HI R15, RZ, 0x7, R0 ;  /* 0x00000007ff0f7819 */ /* 0x000fe20000011600 */
[----:B------:R-:W-:Y:S01]  /*3130*/  UISETP.GT.U32.AND UP0, UPT, UR5, 0x15, UPT ;  /* 0x000000150500788c */ /* 0x000fe2000bf04070 */
[----:B------:R-:W-:Y:S01]  /*3140*/  LOP3.LUT R13, R12, 0x7, RZ, 0xc0, !PT ;  /* 0x000000070c0d7812 */ /* 0x000fe200078ec0ff */
[C---:B------:R-:W-:Y:S01]  /*3150*/  IMAD.SHL.U32 R26, R0.reuse, 0x2, RZ ;  /* 0x00000002001a7824 */ /* 0x040fe200078e00ff */
[----:B------:R-:W-:Y:S01]  /*3160*/  SHF.R.U32.HI R14, RZ, 0x1, R14 ;  /* 0x00000001ff0e7819 */ /* 0x000fe2000001160e */
[----:B------:R-:W-:Y:S01]  /*3170*/  ULDC UR12, c[0x0][0x284] ;  /* 0x0000a100000c7ab9 */ /* 0x000fe20000000800 */
[----:B------:R-:W-:Y:S01]  /*3180*/  LOP3.LUT R12, R15, 0x1, RZ, 0xc0, !PT ;  /* 0x000000010f0c7812 */ /* 0x000fe200078ec0ff */
[----:B------:R-:W-:Y:S01]  /*3190*/  UISETP.LT.U32.AND UP0, UPT, UR9, 0x16, UP0 ;  /* 0x000000160900788c */ /* 0x000fe20008701070 */
[----:B------:R-:W-:Y:S01]  /*31a0*/  IADD3 R17, RZ, -R14, -R13 ;  /* 0x8000000eff117210 */ /* 0x000fe20007ffe80d */
[----:B------:R-:W-:Y:S01]  /*31b0*/  UISETP.GE.U32.AND UP1, UPT, UR9, 0x16, UPT ;  /* 0x000000160900788c */ /* 0x000fe2000bf26070 */
[----:B------:R-:W-:Y:S01]  /*31c0*/  LOP3.LUT R15, R0, 0x3, RZ, 0xc0, !PT ;  /* 0x00000003000f7812 */ /* 0x000fe200078ec0ff */
[C---:B------:R-:W-:Y:S01]  /*31d0*/  IMAD.SHL.U32 R24, R12.reuse, 0x40, RZ ;  /* 0x000000400c187824 */ /* 0x040fe200078e00ff */
[----:B------:R-:W-:Y:S01]  /*31e0*/  SHF.R.S32.HI R29, RZ, 0x1f, R7 ;  /* 0x0000001fff1d7819 */ /* 0x000fe20000011407 */
[----:B------:R-:W-:Y:S01]  /*31f0*/  UIMAD.WIDE.U32 UR6, UR5, -0x45d1745d, URZ ;  /* 0xba2e8ba3050678a5 */ /* 0x000fe2000f8e003f */
[C---:B------:R-:W-:Y:S01]  /*3200*/  LOP3.LUT R26, R33.reuse, 0x6, R26, 0xf8, !PT ;  /* 0x00000006211a7812 */ /* 0x040fe200078ef81a */
[----:B------:R-:W-:Y:S01]  /*3210*/  USEL UR8, URZ, 0x1, !UP0 ;  /* 0x000000013f087887 */ /* 0x000fe2000c000000 */
[----:B------:R-:W-:Y:S01]  /*3220*/  IMAD R17, R12, -0x40, R17 ;  /* 0xffffffc00c117824 */ /* 0x000fe200078e0211 */
[----:B------:R-:W-:Y:S01]  /*3230*/  ULDC.64 UR10, c[0x0][0x5d0] ;  /* 0x00017400000a7ab9 */ /* 0x000fe20000000a00 */
[----:B-1----:R-:W-:Y:S01]  /*3240*/  ISETP.GE.AND P0, PT, R33, R16, PT ;  /* 0x000000102100720c */ /* 0x002fe20003f06270 */
[----:B------:R-:W-:Y:S01]  /*3250*/  IMAD R12, R15, -0x2, R16 ;  /* 0xfffffffe0f0c7824 */ /* 0x000fe200078e0210 */
[----:B------:R-:W-:Y:S01]  /*3260*/  SHF.R.S32.HI R27, RZ, 0x1f, R26 ;  /* 0x0000001fff1b7819 */ /* 0x000fe2000001141a */
[----:B------:R-:W-:Y:S01]  /*3270*/  IMAD R16, R29, UR10, RZ ;  /* 0x0000000a1d107c24 */ /* 0x000fe2000f8e02ff */
[----:B------:R-:W-:Y:S01]  /*3280*/  ISETP.GE.OR P0, PT, R34, UR12, P0 ;  /* 0x0000000c22007c0c */ /* 0x000fe20008706670 */
[----:B------:R-:W-:Y:S01]  /*3290*/  USHF.R.U32.HI UR6, URZ, 0x4, UR7 ;  /* 0x000000043f067899 */ /* 0x000fe20008011607 */
[----:B------:R-:W-:Y:S01]  /*32a0*/  LOP3.LUT R35, R24, 0x40, R13, 0xe2, !PT ;  /* 0x0000004018237812 */ /* 0x000fe200078ee20d */
[----:B------:R-:W-:Y:S01]  /*32b0*/  ULOP3.LUT UR4, UR4, UR8, URZ, 0x3c, !UPT ;  /* 0x0000000804047292 */ /* 0x000fe2000f8e3c3f */
[----:B------:R-:W-:Y:S01]  /*32c0*/  IMAD.WIDE R24, R10, 0x100, RZ ;  /* 0x000001000a187825 */ /* 0x000fe200078e02ff */
[----:B------:R-:W-:Y:S01]  /*32d0*/  UIMAD UR5, UR6, -0x16, UR5 ;  /* 0xffffffea060578a4 */ /* 0x000fe2000f8e0205 */
[----:B------:R-:W-:Y:S01]  /*32e0*/  IADD3 R34, -R34, UR12, R17 ;  /* 0x0000000c22227c10 */ /* 0x000fe2000fffe111 */
[----:B------:R-:W-:Y:S01]  /*32f0*/  @UP1 ULOP3.LUT UR4, UR4, 0x1, UR6, 0x78, !UPT ;  /* 0x0000000104041892 */ /* 0x000fe2000f8e7806 */
[C---:B------:R-:W-:Y:S01]  /*3300*/  IMAD R13, R7.reuse, UR11, R16 ;  /* 0x0000000b070d7c24 */ /* 0x040fe2000f8e0210 */
[----:B------:R-:W-:Y:S01]  /*3310*/  LOP3.LUT R35, R24, R35, R14, 0xfe, !PT ;  /* 0x0000002318237212 */ /* 0x000fe200078efe0e */
[----:B------:R-:W-:-:S04]  /*3320*/  IMAD.WIDE.U32 R10, R7, UR10, R26 ;  /* 0x0000000a070a7c25 */ /* 0x000fc8000f8e001a */
[----:B------:R-:W-:Y:S02]  /*3330*/  IMAD.IADD R11, R11, 0x1, R13 ;  /* 0x000000010b0b7824 */ /* 0x000fe400078e020d */
[----:B------:R-:W-:Y:S02]  /*3340*/  IMAD.IADD R33, R12, 0x1, -R33 ;  /* 0x000000010c217824 */ /* 0x000fe400078e0a21 */
[----:B------:R-:W-:Y:S01]  /*3350*/  IMAD.MOV.U32 R32, RZ, RZ, -0x1 ;  /* 0xffffffffff207424 */ /* 0x000fe200078e00ff */
[----:B------:R-:W-:Y:S06]  /*3360*/  @P0 BRA `(.L_x_38) ;  /* 0x0000004800040947 */ /* 0x000fec0003800000 */
[----:B------:R-:W0:Y:S01]  /*3370*/  LDC.64 R30, c[0x0][0x5c8] ;  /* 0x00017200ff1e7b82 */ /* 0x000e220000000a00 */
[----:B------:R-:W-:Y:S01]  /*3380*/  ULDC.64 UR6, c[0x0][0x5c0] ;  /* 0x0001700000067ab9 */ /* 0x000fe20000000a00 */
[----:B------:R-:W-:Y:S01]  /*3390*/  BSSY B0, `(.L_x_38) ;  /* 0x000047e000007945 */ /* 0x000fe20003800000 */
[-C--:B0-----:R-:W-:Y:S02]  /*33a0*/  IMAD R12, R25, R30.reuse, RZ ;  /* 0x0000001e190c7224 */ /* 0x081fe400078e02ff */
[----:B------:R-:W-:-:S04]  /*33b0*/  IMAD.WIDE.U32 R10, R35, R30, R10 ;  /* 0x0000001e230a7225 */ /* 0x000fc800078e000a */
[----:B------:R-:W-:Y:S01]  /*33c0*/  IMAD R15, R35, R31, R12 ;  /* 0x0000001f230f7224 */ /* 0x000fe200078e020c */
[----:B------:R-:W-:Y:S01]  /*33d0*/  IADD3 R16, P4, R10, UR6, RZ ;  /* 0x000000060a107c10 */ /* 0x000fe2000ff9e0ff */
[C---:B------:R-:W-:Y:S01]  /*33e0*/  IMAD.SHL.U32 R13, R30.reuse, 0x80, RZ ;  /* 0x000000801e0d7824 */ /* 0x040fe200078e00ff */
[C---:B------:R-:W-:Y:S01]  /*33f0*/  LEA R28, P2, R30.reuse, R10, 0x3 ;  /* 0x0000000a1e1c7211 */ /* 0x040fe200078418ff */
[----:B------:R-:W-:Y:S01]  /*3400*/  IMAD.IADD R36, R11, 0x1, R15 ;  /* 0x000000010b247824 */ /* 0x000fe200078e020f */
[----:B------:R-:W-:Y:S02]  /*3410*/  SHF.L.U64.HI R11, R30, 0x7, R31 ;  /* 0x000000071e0b7819 */ /* 0x000fe4000001021f */
[----:B------:R-:W-:Y:S02]  /*3420*/  IADD3 R12, P1, P0, R10, UR6, R13 ;  /* 0x000000060a0c7c10 */ /* 0x000fe4000f83e00d */
[----:B------:R-:W-:Y:S02]  /*3430*/  IADD3.X R17, R36, UR7, RZ, P4, !PT ;  /* 0x0000000724117c10 */ /* 0x000fe4000a7fe4ff */
[----:B---3-5:R-:W-:-:S02]  /*3440*/  FSETP.NEU.AND P4, PT, R9, RZ, PT ;  /* 0x000000ff0900720b */ /* 0x028fc40003f8d000 */
[----:B------:R-:W-:Y:S02]  /*3450*/  LEA.HI.X R30, R30, R36, R31, 0x3, P2 ;  /* 0x000000241e1e7211 */ /* 0x000fe400010f1c1f */
[C---:B------:R-:W-:Y:S02]  /*3460*/  IADD3 R14, P2, R28.reuse, UR6, RZ ;  /* 0x000000061c0e7c10 */ /* 0x040fe4000ff5e0ff */
[----:B------:R-:W-:Y:S02]  /*3470*/  IADD3 R10, P5, P6, R28, UR6, R13 ;  /* 0x000000061c0a7c10 */ /* 0x000fe4000febe00d */
[--C-:B------:R-:W-:Y:S02]  /*3480*/  IADD3.X R13, R36, UR7, R11.reuse, P1, P0 ;  /* 0x00000007240d7c10 */ /* 0x100fe40008fe040b */
[C---:B------:R-:W-:Y:S02]  /*3490*/  IADD3.X R15, R30.reuse, UR7, RZ, P2, !PT ;  /* 0x000000071e0f7c10 */ /* 0x040fe400097fe4ff */
[----:B------:R-:W-:Y:S01]  /*34a0*/  IADD3.X R11, R30, UR7, R11, P5, P6 ;  /* 0x000000071e0b7c10 */ /* 0x000fe2000afec40b */
[----:B------:R-:W-:Y:S06]  /*34b0*/  @!P4 BRA `(.L_x_39) ;  /* 0x00000034009cc947 */ /* 0x000fec0003800000 */
[----:B------:R-:W-:Y:S01]  /*34c0*/  ULDC.64 UR6, c[0x0][0x5b8] ;  /* 0x00016e0000067ab9 */ /* 0x000fe20000000a00 */
[----:B------:R-:W-:Y:S01]  /*34d0*/  ISETP.GE.AND P0, PT, R34, 0x1, PT ;  /* 0x000000012200780c */ /* 0x000fe20003f06270 */
[----:B------:R-:W-:Y:S01]  /*34e0*/  IMAD R28, R29, UR6, RZ ;  /* 0x000000061d1c7c24 */ /* 0x000fe2000f8e02ff */
[----:B------:R-:W-:Y:S01]  /*34f0*/  ULDC.64 UR10, c[0x0][0x5a8] ;  /* 0x00016a00000a7ab9 */ /* 0x000fe20000000a00 */
[----:B------:R-:W-:Y:S01]  /*3500*/  IMAD.WIDE.U32 R26, R7, UR6, R26 ;  /* 0x00000006071a7c25 */ /* 0x000fe2000f8e001a */
[----:B------:R-:W-:Y:S01]  /*3510*/  ISETP.LT.OR P4, PT, R33, 0x1, !P0 ;  /* 0x000000012100780c */ /* 0x000fe20004781670 */
[----:B------:R-:W-:Y:S02]  /*3520*/  BSSY B1, `(.L_x_40) ;  /* 0x000000c000017945 */ /* 0x000fe40003800000 */
[----:B------:R-:W-:Y:S01]  /*3530*/  IMAD R7, R7, UR7, R28 ;  /* 0x0000000707077c24 */ /* 0x000fe2000f8e021c */
[----:B------:R-:W-:Y:S02]  /*3540*/  ULDC.64 UR6, c[0x0][0x5b0] ;  /* 0x00016c0000067ab9 */ /* 0x000fe40000000a00 */
[----:B------:R-:W-:-:S02]  /*3550*/  IMAD R30, R25, UR6, RZ ;  /* 0x00000006191e7c24 */ /* 0x000fc4000f8e02ff */
[----:B------:R-:W-:Y:S02]  /*3560*/  IMAD.IADD R27, R27, 0x1, R7 ;  /* 0x000000011b1b7824 */ /* 0x000fe400078e0207 */
[C---:B------:R-:W-:Y:S02]  /*3570*/  IMAD R7, R35.reuse, UR7, R30 ;  /* 0x0000000723077c24 */ /* 0x040fe4000f8e021e */
[----:B------:R-:W-:-:S03]  /*3580*/  IMAD.WIDE.U32 R28, R35, UR6, R26 ;  /* 0x00000006231c7c25 */ /* 0x000fc6000f8e001a */
[----:B------:R-:W-:-:S04]  /*3590*/  IADD3 R28, P1, R28, UR10, RZ ;  /* 0x0000000a1c1c7c10 */ /* 0x000fc8000ff3e0ff */
[--C-:B------:R-:W-:Y:S02]  /*35a0*/  IADD3.X R29, R29, UR11, R7.reuse, P1, !PT ;  /* 0x0000000b1d1d7c10 */ /* 0x100fe40008ffe407 */
[----:B------:R-:W-:Y:S01]  /*35b0*/  PRMT R7, RZ, 0x7610, R7 ;  /* 0x00007610ff077816 */ /* 0x000fe20000000007 */
[----:B------:R-:W-:Y:S06]  /*35c0*/  @P4 BRA `(.L_x_41) ;  /* 0x0000000000044947 */ /* 0x000fec0003800000 */
[----:B------:R0:W5:Y:S02]  /*35d0*/  LDG.E.U8 R7, desc[UR16][R28.64] ;  /* 0x000000101c077981 */ /* 0x000164000c1e1100 */
.L_x_41:
[----:B------:R-:W-:Y:S05]  /*35e0*/  BSYNC B1 ;  /* 0x0000000000017941 */ /* 0x000fea0003800000 */
.L_x_40:
[----:B-----5:R-:W-:Y:S01]  /*35f0*/  LOP3.LUT R7, R7, 0xff, RZ, 0xc0, !PT ;  /* 0x000000ff07077812 */ /* 0x020fe200078ec0ff */
[----:B------:R-:W-:Y:S01]  /*3600*/  BSSY B1, `(.L_x_42) ;  /* 0x000000b000017945 */ /* 0x000fe20003800000 */
[----:B------:R-:W-:Y:S02]  /*3610*/  ISETP.LT.OR P2, PT, R33, 0x2, !P0 ;  /* 0x000000022100780c */ /* 0x000fe40004741670 */
[----:B------:R-:W-:-:S05]  /*3620*/  F2FP.F16.E4M3.UNPACK_B R7, R7 ;  /* 0x00000007ff07723e */ /* 0x000fca00020006ff */
[----:B------:R-:W-:Y:S01]  /*3630*/  HADD2.F32 R30, -RZ, R7.H0_H0 ;  /* 0x20000007ff1e7230 */ /* 0x000fe20000004100 */
[----:B------:R-:W-:-:S04]  /*3640*/  PRMT R7, RZ, 0x7610, R7 ;  /* 0x00007610ff077816 */ /* 0x000fc80000000007 */
[----:B------:R-:W-:-:S04]  /*3650*/  FMUL R30, R30, R9 ;  /* 0x000000091e1e7220 */ /* 0x000fc80000400000 */
[----:B--2---:R-:W-:-:S05]  /*3660*/  FFMA R30, R147, R8, R30 ;  /* 0x00000008931e7223 */ /* 0x004fca000000001e */
[----:B------:R-:W-:-:S05]  /*3670*/  F2FP.SATFINITE.E4M3.F32.PACK_AB_MERGE_C R31, RZ, R30, RZ ;  /* 0x0000001eff1f723e */ /* 0x000fca00048070ff */
[----:B------:R1:W-:Y:S01]  /*3680*/  @!P4 STG.E.U8 desc[UR16][R16.64], R31 ;  /* 0x0000001f1000c986 */ /* 0x0003e2000c101110 */
[----:B------:R-:W-:Y:S05]  /*3690*/  @P2 BRA `(.L_x_43) ;  /* 0x0000000000042947 */ /* 0x000fea0003800000 */
[----:B------:R2:W5:Y:S02]  /*36a0*/  LDG.E.U8 R7, desc[UR16][R28.64+0x1] ;  /* 0x000001101c077981 */ /* 0x000564000c1e1100 */
.L_x_43:
[----:B------:R-:W-:Y:S05]  /*36b0*/  BSYNC B1 ;  /* 0x0000000000017941 */ /* 0x000fea0003800000 */
.L_x_42:
[----:B-----5:R-:W-:Y:S01]  /*36c0*/  LOP3.LUT R7, R7, 0xff, RZ, 0xc0, !PT ;  /* 0x000000ff07077812 */ /* 0x020fe200078ec0ff */
[----:B------:R-:W-:Y:S01]  /*36d0*/  BSSY B1, `(.L_x_44) ;  /* 0x0000013000017945 */ /* 0x000fe20003800000 */
[----:B------:R-:W-:Y:S02]  /*36e0*/  IADD3 R37, P1, R35, 0x8, RZ ;  /* 0x0000000823257810 */ /* 0x000fe40007f3e0ff */
[----:B------:R-:W-:-:S03]  /*36f0*/  F2FP.F16.E4M3.UNPACK_B R7, R7 ;  /* 0x00000007ff07723e */ /* 0x000fc600020006ff */
[----:B-1----:R-:W-:Y:S01]  /*3700*/  IMAD.X R31, RZ, RZ, R25, P1 ;  /* 0x000000ffff1f7224 */ /* 0x002fe200008e0619 */
[----:B------:R-:W-:Y:S01]  /*3710*/  ISETP.GE.AND P1, PT, R34, 0x9, PT ;  /* 0x000000092200780c */ /* 0x000fe20003f26270 */
[----:B------:R-:W-:Y:S02]  /*3720*/  HADD2.F32 R30, -RZ, R7.H0_H0 ;  /* 0x20000007ff1e7230 */ /* 0x000fe40000004100 */
[----:B------:R-:W-:Y:S01]  /*3730*/  IMAD R36, R31, UR6, RZ ;  /* 0x000000061f247c24 */ /* 0x000fe2000f8e02ff */
[----:B------:R-:W-:Y:S02]  /*3740*/  ISETP.LT.OR P5, PT, R33, 0x1, !P1 ;  /* 0x000000012100780c */ /* 0x000fe40004fa1670 */
[----:B------:R-:W-:Y:S01]  /*3750*/  FMUL R7, R30, R9 ;  /* 0x000000091e077220 */ /* 0x000fe20000400000 */
[----:B------:R-:W-:-:S04]  /*3760*/  IMAD.WIDE.U32 R30, R37, UR6, R26 ;  /* 0x00000006251e7c25 */ /* 0x000fc8000f8e001a */
[----:B------:R-:W-:Y:S01]  /*3770*/  FFMA R7, R142, R8, R7 ;  /* 0x000000088e077223 */ /* 0x000fe20000000007 */
[----:B------:R-:W-:Y:S01]  /*3780*/  IMAD R37, R37, UR7, R36 ;  /* 0x0000000725257c24 */ /* 0x000fe2000f8e0224 */
[----:B------:R-:W-:-:S03]  /*3790*/  IADD3 R30, P4, R30, UR10, RZ ;  /* 0x0000000a1e1e7c10 */ /* 0x000fc6000ff9e0ff */
[----:B------:R-:W-:Y:S02]  /*37a0*/  F2FP.SATFINITE.E4M3.F32.PACK_AB_MERGE_C R39, RZ, R7, RZ ;  /* 0x00000007ff27723e */ /* 0x000fe400048070ff */
[----:B------:R-:W-:Y:S02]  /*37b0*/  IADD3.X R31, R31, UR11, R37, P4, !PT ;  /* 0x0000000b1f1f7c10 */ /* 0x000fe4000a7fe425 */
[----:B------:R-:W-:Y:S01]  /*37c0*/  PRMT R7, RZ, 0x7610, R7 ;  /* 0x00007610ff077816 */ /* 0x000fe20000000007 */
[----:B------:R1:W-:Y:S01]  /*37d0*/  @!P2 STG.E.U8 desc[UR16][R16.64+0x1], R39 ;  /* 0x000001271000a986 */ /* 0x0003e2000c101110 */
[----:B------:R-:W-:Y:S05]  /*37e0*/  @P5 BRA `(.L_x_45) ;  /* 0x0000000000045947 */ /* 0x000fea0003800000 */
[----:B------:R3:W5:Y:S02]  /*37f0*/  LDG.E.U8 R7, desc[UR16][R30.64] ;  /* 0x000000101e077981 */ /* 0x000764000c1e1100 */
.L_x_45:
[----:B------:R-:W-:Y:S05]  /*3800*/  BSYNC B1 ;  /* 0x0000000000017941 */ /* 0x000fea0003800000 */
.L_x_44:
[----:B-----5:R-:W-:Y:S01]  /*3810*/  LOP3.LUT R7, R7, 0xff, RZ, 0xc0, !PT ;  /* 0x000000ff07077812 */ /* 0x020fe200078ec0ff */
[----:B------:R-:W-:Y:S01]  /*3820*/  BSSY B1, `(.L_x_46) ;  /* 0x000000b000017945 */ /* 0x000fe20003800000 */
[----:B------:R-:W-:Y:S02]  /*3830*/  ISETP.LT.OR P2, PT, R33, 0x2, !P1 ;  /* 0x000000022100780c */ /* 0x000fe40004f41670 */
[----:B------:R-:W-:-:S05]  /*3840*/  F2FP.F16.E4M3.UNPACK_B R7, R7 ;  /* 0x00000007ff07723e */ /* 0x000fca00020006ff */
[----:B------:R-:W-:Y:S01]  /*3850*/  HADD2.F32 R36, -RZ, R7.H0_H0 ;  /* 0x20000007ff247230 */ /* 0x000fe20000004100 */
[----:B------:R-:W-:-:S04]  /*3860*/  PRMT R7, RZ, 0x7610, R7 ;  /* 0x00007610ff077816 */ /* 0x000fc80000000007 */
[----:B------:R-:W-:-:S04]  /*3870*/  FMUL R36, R36, R9 ;  /* 0x0000000924247220 */ /* 0x000fc80000400000 */
[----:B------:R-:W-:-:S05]  /*3880*/  FFMA R36, R145, R8, R36 ;  /* 0x0000000891247223 */ /* 0x000fca0000000024 */
[----:B------:R-:W-:-:S05]  /*3890*/  F2FP.SATFINITE.E4M3.F32.PACK_AB_MERGE_C R37, RZ, R36, RZ ;  /* 0x00000024ff25723e */ /* 0x000fca00048070ff */
[----:B------:R4:W-:Y:S01]  /*38a0*/  @!P5 STG.E.U8 desc[UR16][R14.64], R37 ;  /* 0x000000250e00d986 */ /* 0x0009e2000c101110 */
[----:B------:R-:W-:Y:S05]  /*38b0*/  @P2 BRA `(.L_x_47) ;  /* 0x0000000000042947 */ /* 0x000fea0003800000 */
[----:B------:R0:W5:Y:S02]  /*38c0*/  LDG.E.U8 R7, desc[UR16][R30.64+0x1] ;  /* 0x000001101e077981 */ /* 0x000164000c1e1100 */
.L_x_47:
[----:B------:R-:W-:Y:S05]  /*38d0*/  BSYNC B1 ;  /* 0x0000000000017941 */ /* 0x000fea0003800000 */
.L_x_46:
[----:B-----5:R-:W-:Y:S01]  /*38e0*/  LOP3.LUT R7, R7, 0xff, RZ, 0xc0, !PT ;  /* 0x000000ff07077812 */ /* 0x020fe200078ec0ff */
[----:B------:R-:W-:Y:S01]  /*38f0*/  BSSY B1, `(.L_x_48) ;  /* 0x000000b000017945 */ /* 0x000fe20003800000 */
[----:B------:R-:W-:Y:S02]  /*3900*/  ISETP.LT.OR P4, PT, R33, 0x9, !P0 ;  /* 0x000000092100780c */ /* 0x000fe40004781670 */
[----:B------:R-:W-:-:S05]  /*3910*/  F2FP.F16.E4M3.UNPACK_B R7, R7 ;  /* 0x00000007ff07723e */ /* 0x000fca00020006ff */
[----:B------:R-:W-:-:S05]  /*3920*/  HADD2.F32 R36, -RZ, R7.H0_H0 ;  /* 0x20000007ff247230 */ /* 0x000fca0000004100 */
[----:B------:R-:W-:-:S04]  /*3930*/  FMUL R7, R36, R9 ;  /* 0x0000000924077220 */ /* 0x000fc80000400000 */
[----:B------:R-:W-:-:S05]  /*3940*/  FFMA R7, R140, R8, R7 ;  /* 0x000000088c077223 */ /* 0x000fca0000000007 */
[----:B----4-:R-:W-:Y:S02]  /*3950*/  F2FP.SATFINITE.E4M3.F32.PACK_AB_MERGE_C R37, RZ, R7, RZ ;  /* 0x00000007ff25723e */ /* 0x010fe400048070ff */
[----:B------:R-:W-:-:S03]  /*3960*/  PRMT R7, RZ, 0x7610, R7 ;  /* 0x00007610ff077816 */ /* 0x000fc60000000007 */
[----:B------:R4:W-:Y:S01]  /*3970*/  @!P2 STG.E.U8 desc[UR16][R14.64+0x1], R37 ;  /* 0x000001250e00a986 */ /* 0x0009e2000c101110 */
[----:B------:R-:W-:Y:S05]  /*3980*/  @P4 BRA `(.L_x_49) ;  /* 0x0000000000044947 */ /* 0x000fea0003800000 */
[----:B------:R0:W5:Y:S02]  /*3990*/  LDG.E.U8 R7, desc[UR16][R28.64+0x8] ;  /* 0x000008101c077981 */ /* 0x000164000c1e1100 */
.L_x_49:
[----:B------:R-:W-:Y:S05]  /*39a0*/  BSYNC B1 ;  /* 0x0000000000017941 */ /* 0x000fea0003800000 */
.L_x_48:
        /* <DEDUP_REMOVED lines=8> */
[----:B----4-:R-:W-:-:S05]  /*3a30*/  F2FP.SATFINITE.E4M3.F32.PACK_AB_MERGE_C R37, RZ, R36, RZ ;  /* 0x00000024ff25723e */ /* 0x010fca00048070ff */
[----:B------:R4:W-:Y:S01]  /*3a40*/  @!P4 STG.E.U8 desc[UR16][R16.64+0x8], R37 ;  /* 0x000008251000c986 */ /* 0x0009e2000c101110 */
[----:B------:R-:W-:Y:S05]  /*3a50*/  @P2 BRA `(.L_x_51) ;  /* 0x0000000000042947 */ /* 0x000fea0003800000 */
[----:B------:R0:W5:Y:S02]  /*3a60*/  LDG.E.U8 R7, desc[UR16][R28.64+0x9] ;  /* 0x000009101c077981 */ /* 0x000164000c1e1100 */
.L_x_51:
[----:B------:R-:W-:Y:S05]  /*3a70*/  BSYNC B1 ;  /* 0x0000000000017941 */ /* 0x000fea0003800000 */
.L_x_50:
        /* <DEDUP_REMOVED lines=12> */
.L_x_53:
[----:B------:R-:W-:Y:S05]  /*3b40*/  BSYNC B1 ;  /* 0x0000000000017941 */ /* 0x000fea0003800000 */
.L_x_52:
        /* <DEDUP_REMOVED lines=12> */
.L_x_55:
[----:B------:R-:W-:Y:S05]  /*3c10*/  BSYNC B1 ;  /* 0x0000000000017941 */ /* 0x000fea0003800000 */
.L_x_54:
        /* <DEDUP_REMOVED lines=12> */
.L_x_57:
[----:B------:R-:W-:Y:S05]  /*3ce0*/  BSYNC B1 ;  /* 0x0000000000017941 */ /* 0x000fea0003800000 */
.L_x_56:
        /* <DEDUP_REMOVED lines=12> */
.L_x_59:
[----:B------:R-:W-:Y:S05]  /*3db0*/  BSYNC B1 ;  /* 0x0000000000017941 */ /* 0x000fea0003800000 */
.L_x_58:
        /* <DEDUP_REMOVED lines=12> */
.L_x_61:
[----:B------:R-:W-:Y:S05]  /*3e80*/  BSYNC B1 ;  /* 0x0000000000017941 */ /* 0x000fea0003800000 */
.L_x_60:
        /* <DEDUP_REMOVED lines=12> */
.L_x_63:
[----:B------:R-:W-:Y:S05]  /*3f50*/  BSYNC B1 ;  /* 0x0000000000017941 */ /* 0x000fea0003800000 */
.L_x_62:
        /* <DEDUP_REMOVED lines=12> */
.L_x_65:
[----:B------:R-:W-:Y:S05]  /*4020*/  BSYNC B1 ;  /* 0x0000000000017941 */ /* 0x000fea0003800000 */
.L_x_64:
        /* <DEDUP_REMOVED lines=12> */
.L_x_67:
[----:B------:R-:W-:Y:S05]  /*40f0*/  BSYNC B1 ;  /* 0x0000000000017941 */ /* 0x000fea0003800000 */
.L_x_66:
        /* <DEDUP_REMOVED lines=12> */
.L_x_69:
[----:B------:R-:W-:Y:S05]  /*41c0*/  BSYNC B1 ;  /* 0x0000000000017941 */ /* 0x000fea0003800000 */
.L_x_68:
        /* <DEDUP_REMOVED lines=12> */
.L_x_71:
[----:B------:R-:W-:Y:S05]  /*4290*/  BSYNC B1 ;  /* 0x0000000000017941 */ /* 0x000fea0003800000 */
.L_x_70:
        /* <DEDUP_REMOVED lines=12> */
.L_x_73:
[----:B------:R-:W-:Y:S05]  /*4360*/  BSYNC B1 ;  /* 0x0000000000017941 */ /* 0x000fea0003800000 */
.L_x_72:
        /* <DEDUP_REMOVED lines=12> */
.L_x_75:
[----:B------:R-:W-:Y:S05]  /*4430*/  BSYNC B1 ;  /* 0x0000000000017941 */ /* 0x000fea0003800000 */
.L_x_74:
        /* <DEDUP_REMOVED lines=12> */
.L_x_77:
[----:B------:R-:W-:Y:S05]  /*4500*/  BSYNC B1 ;  /* 0x0000000000017941 */ /* 0x000fea0003800000 */
.L_x_76:
        /* <DEDUP_REMOVED lines=12> */
.L_x_79:
[----:B------:R-:W-:Y:S05]  /*45d0*/  BSYNC B1 ;  /* 0x0000000000017941 */ /* 0x000fea0003800000 */
.L_x_78:
        /* <DEDUP_REMOVED lines=12> */
.L_x_81:
[----:B------:R-:W-:Y:S05]  /*46a0*/  BSYNC B1 ;  /* 0x0000000000017941 */ /* 0x000fea0003800000 */
.L_x_80:
        /* <DEDUP_REMOVED lines=12> */
.L_x_83:
[----:B------:R-:W-:Y:S05]  /*4770*/  BSYNC B1 ;  /* 0x0000000000017941 */ /* 0x000fea0003800000 */
.L_x_82:
        /* <DEDUP_REMOVED lines=12> */
.L_x_85:
[----:B------:R-:W-:Y:S05]  /*4840*/  BSYNC B1 ;  /* 0x0000000000017941 */ /* 0x000fea0003800000 */
.L_x_84:
        /* <DEDUP_REMOVED lines=12> */
.L_x_87:
[----:B------:R-:W-:Y:S05]  /*4910*/  BSYNC B1 ;  /* 0x0000000000017941 */ /* 0x000fea0003800000 */
.L_x_86:
        /* <DEDUP_REMOVED lines=12> */
.L_x_89:
[----:B------:R-:W-:Y:S05]  /*49e0*/  BSYNC B1 ;  /* 0x0000000000017941 */ /* 0x000fea0003800000 */
.L_x_88:
        /* <DEDUP_REMOVED lines=12> */
.L_x_91:
[----:B------:R-:W-:Y:S05]  /*4ab0*/  BSYNC B1 ;  /* 0x0000000000017941 */ /* 0x000fea0003800000 */
.L_x_90:
        /* <DEDUP_REMOVED lines=12> */
.L_x_93:
[----:B------:R-:W-:Y:S05]  /*4b80*/  BSYNC B1 ;  /* 0x0000000000017941 */ /* 0x000fea0003800000 */
.L_x_92:
        /* <DEDUP_REMOVED lines=12> */
.L_x_95:
[----:B------:R-:W-:Y:S05]  /*4c50*/  BSYNC B1 ;  /* 0x0000000000017941 */ /* 0x000fea0003800000 */
.L_x_94:
        /* <DEDUP_REMOVED lines=12> */
.L_x_97:
[----:B------:R-:W-:Y:S05]  /*4d20*/  BSYNC B1 ;  /* 0x0000000000017941 */ /* 0x000fea0003800000 */
.L_x_96:
        /* <DEDUP_REMOVED lines=12> */
.L_x_99:
[----:B------:R-:W-:Y:S05]  /*4df0*/  BSYNC B1 ;  /* 0x0000000000017941 */ /* 0x000fea0003800000 */
.L_x_98:
[----:B-----5:R-:W-:Y:S01]  /*4e00*/  LOP3.LUT R7, R7, 0xff, RZ, 0xc0, !PT ;  /* 0x000000ff07077812 */ /* 0x020fe200078ec0ff */
[----:B------:R-:W-:Y:S01]  /*4e10*/  BSSY B1, `(.L_x_100) ;  /* 0x000000b000017945 */ /* 0x000fe20003800000 */
[----:B------:R-:W-:Y:S02]  /*4e20*/  ISETP.LT.OR P2, PT, R33, 0x39, !P1 ;  /* 0x000000392100780c */ /* 0x000fe40004f41670 */
[----:B------:R-:W-:-:S05]  /*4e30*/  F2FP.F16.E4M3.UNPACK_B R7, R7 ;  /* 0x00000007ff07723e */ /* 0x000fca00020006ff */
[----:B0-2---:R-:W-:-:S05]  /*4e40*/  HADD2.F32 R28, -RZ, R7.H0_H0 ;  /* 0x20000007ff1c7230 */ /* 0x005fca0000004100 */
[----:B------:R-:W-:-:S04]  /*4e50*/  FMUL R7, R28, R9 ;  /* 0x000000091c077220 */ /* 0x000fc80000400000 */
[----:B------:R-:W-:-:S05]  /*4e60*/  FFMA R7, R114, R8, R7 ;  /* 0x0000000872077223 */ /* 0x000fca0000000007 */
[----:B------:R-:W-:Y:S02]  /*4e70*/  F2FP.SATFINITE.E4M3.F32.PACK_AB_MERGE_C R29, RZ, R7, RZ ;  /* 0x00000007ff1d723e */ /* 0x000fe400048070ff */
[----:B------:R-:W-:-:S03]  /*4e80*/  PRMT R7, RZ, 0x7610, R7 ;  /* 0x00007610ff077816 */ /* 0x000fc60000000007 */
[----:B------:R0:W-:Y:S01]  /*4e90*/  @!P0 STG.E.U8 desc[UR16][R16.64+0x39], R29 ;  /* 0x0000391d10008986 */ /* 0x0001e2000c101110 */
[----:B------:R-:W-:Y:S05]  /*4ea0*/  @P2 BRA `(.L_x_101) ;  /* 0x0000000000042947 */ /* 0x000fea0003800000 */
[----:B------:R2:W5:Y:S02]  /*4eb0*/  LDG.E.U8 R7, desc[UR16][R30.64+0x38] ;  /* 0x000038101e077981 */ /* 0x000564000c1e1100 */
.L_x_101:
[----:B------:R-:W-:Y:S05]  /*4ec0*/  BSYNC B1 ;  /* 0x0000000000017941 */ /* 0x000fea0003800000 */
.L_x_100:
[----:B-----5:R-:W-:Y:S01]  /*4ed0*/  LOP3.LUT R7, R7, 0xff, RZ, 0xc0, !PT ;  /* 0x000000ff07077812 */ /* 0x020fe200078ec0ff */
[----:B------:R-:W-:Y:S01]  /*4ee0*/  BSSY B1, `(.L_x_102) ;  /* 0x000000b000017945 */ /* 0x000fe20003800000 */
[----:B------:R-:W-:Y:S02]  /*4ef0*/  ISETP.LT.OR P1, PT, R33, 0x3a, !P1 ;  /* 0x0000003a2100780c */ /* 0x000fe40004f21670 */
[----:B------:R-:W-:-:S05]  /*4f00*/  F2FP.F16.E4M3.UNPACK_B R7, R7 ;  /* 0x00000007ff07723e */ /* 0x000fca00020006ff */
[----:B01--4-:R-:W-:Y:S01]  /*4f10*/  HADD2.F32 R16, -RZ, R7.H0_H0 ;  /* 0x20000007ff107230 */ /* 0x013fe20000004100 */
[----:B------:R-:W-:-:S04]  /*4f20*/  PRMT R7, RZ, 0x7610, R7 ;  /* 0x00007610ff077816 */ /* 0x000fc80000000007 */
[----:B------:R-:W-:-:S04]  /*4f30*/  FMUL R16, R16, R9 ;  /* 0x0000000910107220 */ /* 0x000fc80000400000 */
[----:B------:R-:W-:-:S05]  /*4f40*/  FFMA R16, R117, R8, R16 ;  /* 0x0000000875107223 */ /* 0x000fca0000000010 */
[----:B------:R-:W-:-:S05]  /*4f50*/  F2FP.SATFINITE.E4M3.F32.PACK_AB_MERGE_C R17, RZ, R16, RZ ;  /* 0x00000010ff11723e */ /* 0x000fca00048070ff */
[----:B------:R0:W-:Y:S01]  /*4f60*/  @!P2 STG.E.U8 desc[UR16][R14.64+0x38], R17 ;  /* 0x000038110e00a986 */ /* 0x0001e2000c101110 */
[----:B------:R-:W-:Y:S05]  /*4f70*/  @P1 BRA `(.L_x_103) ;  /* 0x0000000000041947 */ /* 0x000fea0003800000 */
[----:B------:R1:W5:Y:S02]  /*4f80*/  LDG.E.U8 R7, desc[UR16][R30.64+0x39] ;  /* 0x000039101e077981 */ /* 0x000364000c1e1100 */
.L_x_103:
[----:B------:R-:W-:Y:S05]  /*4f90*/  BSYNC B1 ;  /* 0x0000000000017941 */ /* 0x000fea0003800000 */
.L_x_102:
[----:B-----5:R-:W-:Y:S01]  /*4fa0*/  LOP3.LUT R7, R7, 0xff, RZ, 0xc0, !PT ;  /* 0x000000ff07077812 */ /* 0x020fe200078ec0ff */
[----:B------:R-:W-:Y:S01]  /*4fb0*/  BSSY B1, `(.L_x_104) ;  /* 0x0000013000017945 */ /* 0x000fe20003800000 */
[----:B------:R-:W-:Y:S02]  /*4fc0*/  IADD3 R29, P0, R35, 0x80, RZ ;  /* 0x00000080231d7810 */ /* 0x000fe40007f1e0ff */
[----:B------:R-:W-:-:S03]  /*4fd0*/  F2FP.F16.E4M3.UNPACK_B R7, R7 ;  /* 0x00000007ff07723e */ /* 0x000fc600020006ff */
[----:B0-----:R-:W-:Y:S01]  /*4fe0*/  IMAD.X R17, RZ, RZ, R25, P0 ;  /* 0x000000ffff117224 */ /* 0x001fe200000e0619 */
        /* <DEDUP_REMOVED lines=9> */
[----:B-123--:R-:W-:Y:S02]  /*5080*/  F2FP.SATFINITE.E4M3.F32.PACK_AB_MERGE_C R31, RZ, R7, RZ ;  /* 0x00000007ff1f723e */ /* 0x00efe400048070ff */
[----:B------:R-:W-:Y:S02]  /*5090*/  IADD3.X R17, R17, UR11, R29, P2, !PT ;  /* 0x0000000b11117c10 */ /* 0x000fe400097fe41d */
[----:B------:R-:W-:Y:S01]  /*50a0*/  PRMT R7, RZ, 0x7610, R7 ;  /* 0x00007610ff077816 */ /* 0x000fe20000000007 */
[----:B------:R0:W-:Y:S01]  /*50b0*/  @!P1 STG.E.U8 desc[UR16][R14.64+0x39], R31 ;  /* 0x0000391f0e009986 */ /* 0x0001e2000c101110 */
[----:B------:R-:W-:Y:S05]  /*50c0*/  @P4 BRA `(.L_x_105) ;  /* 0x0000000000044947 */ /* 0x000fea0003800000 */
[----:B------:R1:W5:Y:S02]  /*50d0*/  LDG.E.U8 R7, desc[UR16][R16.64] ;  /* 0x0000001010077981 */ /* 0x000364000c1e1100 */
.L_x_105:
[----:B------:R-:W-:Y:S05]  /*50e0*/  BSYNC B1 ;  /* 0x0000000000017941 */ /* 0x000fea0003800000 */
.L_x_104:
[----:B-----5:R-:W-:Y:S01]  /*50f0*/  LOP3.LUT R7, R7, 0xff, RZ, 0xc0, !PT ;  /* 0x000000ff07077812 */ /* 0x020fe200078ec0ff */
[----:B------:R-:W-:Y:S01]  /*5100*/  BSSY B1, `(.L_x_106) ;  /* 0x000000b000017945 */ /* 0x000fe20003800000 */
[----:B------:R-:W-:Y:S02]  /*5110*/  ISETP.LT.OR P2, PT, R33, 0x2, !P0 ;  /* 0x000000022100780c */ /* 0x000fe40004741670 */
[----:B------:R-:W-:-:S05]  /*5120*/  F2FP.F16.E4M3.UNPACK_B R7, R7 ;  /* 0x00000007ff07723e */ /* 0x000fca00020006ff */
[----:B0-----:R-:W-:Y:S01]  /*5130*/  HADD2.F32 R14, -RZ, R7.H0_H0 ;  /* 0x20000007ff0e7230 */ /* 0x001fe20000004100 */
[----:B------:R-:W-:-:S04]  /*5140*/  PRMT R7, RZ, 0x7610, R7 ;  /* 0x00007610ff077816 */ /* 0x000fc80000000007 */
[----:B------:R-:W-:-:S04]  /*5150*/  FMUL R14, R14, R9 ;  /* 0x000000090e0e7220 */ /* 0x000fc80000400000 */
[----:B------:R-:W-:-:S05]  /*5160*/  FFMA R14, R115, R8, R14 ;  /* 0x00000008730e7223 */ /* 0x000fca000000000e */
[----:B------:R-:W-:-:S05]  /*5170*/  F2FP.SATFINITE.E4M3.F32.PACK_AB_MERGE_C R15, RZ, R14, RZ ;  /* 0x0000000eff0f723e */ /* 0x000fca00048070ff */
[----:B------:R0:W-:Y:S01]  /*5180*/  @!P4 STG.E.U8 desc[UR16][R12.64], R15 ;  /* 0x0000000f0c00c986 */ /* 0x0001e2000c101110 */
[----:B------:R-:W-:Y:S05]  /*5190*/  @P2 BRA `(.L_x_107) ;  /* 0x0000000000042947 */ /* 0x000fea0003800000 */
[----:B------:R2:W5:Y:S02]  /*51a0*/  LDG.E.U8 R7, desc[UR16][R16.64+0x1] ;  /* 0x0000011010077981 */ /* 0x000564000c1e1100 */
.L_x_107:
[----:B------:R-:W-:Y:S05]  /*51b0*/  BSYNC B1 ;  /* 0x0000000000017941 */ /* 0x000fea0003800000 */
.L_x_106:
[----:B-----5:R-:W-:Y:S01]  /*51c0*/  LOP3.LUT R7, R7, 0xff, RZ, 0xc0, !PT ;  /* 0x000000ff07077812 */ /* 0x020fe200078ec0ff */
[----:B------:R-:W-:Y:S01]  /*51d0*/  BSSY B1, `(.L_x_108) ;  /* 0x0000013000017945 */ /* 0x000fe20003800000 */
[----:B------:R-:W-:Y:S02]  /*51e0*/  IADD3 R35, P1, R35, 0x88, RZ ;  /* 0x0000008823237810 */ /* 0x000fe40007f3e0ff */
[----:B------:R-:W-:-:S03]  /*51f0*/  F2FP.F16.E4M3.UNPACK_B R7, R7 ;  /* 0x00000007ff07723e */ /* 0x000fc600020006ff */
[----:B------:R-:W-:Y:S01]  /*5200*/  IMAD.X R24, RZ, RZ, R25, P1 ;  /* 0x000000ffff187224 */ /* 0x000fe200008e0619 */
[----:B------:R-:W-:Y:S01]  /*5210*/  ISETP.GE.AND P1, PT, R34, 0x89, PT ;  /* 0x000000892200780c */ /* 0x000fe20003f26270 */
[----:B------:R-:W-:Y:S02]  /*5220*/  HADD2.F32 R14, -RZ, R7.H0_H0 ;  /* 0x20000007ff0e7230 */ /* 0x000fe40000004100 */
[----:B------:R-:W-:Y:S01]  /*5230*/  IMAD R24, R24, UR6, RZ ;  /* 0x0000000618187c24 */ /* 0x000fe2000f8e02ff */
[----:B------:R-:W-:Y:S01]  /*5240*/  ISETP.LT.OR P5, PT, R33, 0x1, !P1 ;  /* 0x000000012100780c */ /* 0x000fe20004fa1670 */
[----:B------:R-:W-:-:S04]  /*5250*/  IMAD.WIDE.U32 R26, R35, UR6, R26 ;  /* 0x00000006231a7c25 */ /* 0x000fc8000f8e001a */
[----:B------:R-:W-:Y:S01]  /*5260*/  FMUL R7, R14, R9 ;  /* 0x000000090e077220 */ /* 0x000fe20000400000 */
[----:B------:R-:W-:-:S03]  /*5270*/  IMAD R35, R35, UR7, R24 ;  /* 0x0000000723237c24 */ /* 0x000fc6000f8e0218 */
[----:B------:R-:W-:Y:S01]  /*5280*/  FFMA R7, R110, R8, R7 ;  /* 0x000000086e077223 */ /* 0x000fe20000000007 */
[----:B------:R-:W-:-:S04]  /*5290*/  IADD3 R14, P4, R26, UR10, RZ ;  /* 0x0000000a1a0e7c10 */ /* 0x000fc8000ff9e0ff */
[----:B------:R-:W-:Y:S02]  /*52a0*/  F2FP.SATFINITE.E4M3.F32.PACK_AB_MERGE_C R25, RZ, R7, RZ ;  /* 0x00000007ff19723e */ /* 0x000fe400048070ff */
[----:B0-----:R-:W-:Y:S02]  /*52b0*/  IADD3.X R15, R27, UR11, R35, P4, !PT ;  /* 0x0000000b1b0f7c10 */ /* 0x001fe4000a7fe423 */
[----:B------:R-:W-:Y:S01]  /*52c0*/  PRMT R7, RZ, 0x7610, R7 ;  /* 0x00007610ff077816 */ /* 0x000fe20000000007 */
[----:B------:R0:W-:Y:S01]  /*52d0*/  @!P2 STG.E.U8 desc[UR16][R12.64+0x1], R25 ;  /* 0x000001190c00a986 */ /* 0x0001e2000c101110 */
[----:B------:R-:W-:Y:S05]  /*52e0*/  @P5 BRA `(.L_x_109) ;  /* 0x0000000000045947 */ /* 0x000fea0003800000 */
[----:B------:R3:W5:Y:S02]  /*52f0*/  LDG.E.U8 R7, desc[UR16][R14.64] ;  /* 0x000000100e077981 */ /* 0x000764000c1e1100 */
.L_x_109:
[----:B------:R-:W-:Y:S05]  /*5300*/  BSYNC B1 ;  /* 0x0000000000017941 */ /* 0x000fea0003800000 */
.L_x_108:
        /* <DEDUP_REMOVED lines=8> */
[----:B0-----:R-:W-:-:S05]  /*5390*/  F2FP.SATFINITE.E4M3.F32.PACK_AB_MERGE_C R25, RZ, R24, RZ ;  /* 0x00000018ff19723e */ /* 0x001fca00048070ff */
[----:B------:R0:W-:Y:S01]  /*53a0*/  @!P5 STG.E.U8 desc[UR16][R10.64], R25 ;  /* 0x000000190a00d986 */ /* 0x0001e2000c101110 */
[----:B------:R-:W-:Y:S05]  /*53b0*/  @P2 BRA `(.L_x_111) ;  /* 0x0000000000042947 */ /* 0x000fea0003800000 */
[----:B------:R4:W5:Y:S02]  /*53c0*/  LDG.E.U8 R7, desc[UR16][R14.64+0x1] ;  /* 0x000001100e077981 */ /* 0x000964000c1e1100 */
.L_x_111:
[----:B------:R-:W-:Y:S05]  /*53d0*/  BSYNC B1 ;  /* 0x0000000000017941 */ /* 0x000fea0003800000 */
.L_x_110:
[----:B-----5:R-:W-:Y:S01]  /*53e0*/  LOP3.LUT R7, R7, 0xff, RZ, 0xc0, !PT ;  /* 0x000000ff07077812 */ /* 0x020fe200078ec0ff */
[----:B------:R-:W-:Y:S01]  /*53f0*/  BSSY B1, `(.L_x_112) ;  /* 0x000000b000017945 */ /* 0x000fe20003800000 */
[----:B------:R-:W-:Y:S02]  /*5400*/  ISETP.LT.OR P4, PT, R33, 0x9, !P0 ;  /* 0x000000092100780c */ /* 0x000fe40004781670 */
[----:B------:R-:W-:-:S05]  /*5410*/  F2FP.F16.E4M3.UNPACK_B R7, R7 ;  /* 0x00000007ff07723e */ /* 0x000fca00020006ff */
[----:B------:R-:W-:-:S05]  /*5420*/  HADD2.F32 R24, -RZ, R7.H0_H0 ;  /* 0x20000007ff187230 */ /* 0x000fca0000004100 */
[----:B------:R-:W-:-:S04]  /*5430*/  FMUL R7, R24, R9 ;  /* 0x0000000918077220 */ /* 0x000fc80000400000 */
[----:B------:R-:W-:-:S05]  /*5440*/  FFMA R7, R108, R8, R7 ;  /* 0x000000086c077223 */ /* 0x000fca0000000007 */
[----:B0-----:R-:W-:Y:S02]  /*5450*/  F2FP.SATFINITE.E4M3.F32.PACK_AB_MERGE_C R25, RZ, R7, RZ ;  /* 0x00000007ff19723e */ /* 0x001fe400048070ff */
[----:B------:R-:W-:-:S03]  /*5460*/  PRMT R7, RZ, 0x7610, R7 ;  /* 0x00007610ff077816 */ /* 0x000fc60000000007 */
[----:B------:R0:W-:Y:S01]  /*5470*/  @!P2 STG.E.U8 desc[UR16][R10.64+0x1], R25 ;  /* 0x000001190a00a986 */ /* 0x0001e2000c101110 */
[----:B------:R-:W-:Y:S05]  /*5480*/  @P4 BRA `(.L_x_113) ;  /* 0x0000000000044947 */ /* 0x000fea0003800000 */
[----:B------:R0:W5:Y:S02]  /*5490*/  LDG.E.U8 R7, desc[UR16][R16.64+0x8] ;  /* 0x0000081010077981 */ /* 0x000164000c1e1100 */
.L_x_113:
[----:B------:R-:W-:Y:S05]  /*54a0*/  BSYNC B1 ;  /* 0x0000000000017941 */ /* 0x000fea0003800000 */
.L_x_112:
        /* <DEDUP_REMOVED lines=12> */
.L_x_115:
[----:B------:R-:W-:Y:S05]  /*5570*/  BSYNC B1 ;  /* 0x0000000000017941 */ /* 0x000fea0003800000 */
.L_x_114:
        /* <DEDUP_REMOVED lines=12> */
.L_x_117:
[----:B------:R-:W-:Y:S05]  /*5640*/  BSYNC B1 ;  /* 0x0000000000017941 */ /* 0x000fea0003800000 */
.L_x_116:
        /* <DEDUP_REMOVED lines=12> */
.L_x_119:
[----:B------:R-:W-:Y:S05]  /*5710*/  BSYNC B1 ;  /* 0x0000000000017941 */ /* 0x000fea0003800000 */
.L_x_118:
        /* <DEDUP_REMOVED lines=12> */
.L_x_121:
[----:B------:R-:W-:Y:S05]  /*57e0*/  BSYNC B1 ;  /* 0x0000000000017941 */ /* 0x000fea0003800000 */
.L_x_120:
        /* <DEDUP_REMOVED lines=12> */
.L_x_123:
[----:B------:R-:W-:Y:S05]  /*58b0*/  BSYNC B1 ;  /* 0x0000000000017941 */ /* 0x000fea0003800000 */
.L_x_122:
        /* <DEDUP_REMOVED lines=12> */
.L_x_125:
[----:B------:R-:W-:Y:S05]  /*5980*/  BSYNC B1 ;  /* 0x0000000000017941 */ /* 0x000fea0003800000 */
.L_x_124:
        /* <DEDUP_REMOVED lines=12> */
.L_x_127:
[----:B------:R-:W-:Y:S05]  /*5a50*/  BSYNC B1 ;  /* 0x0000000000017941 */ /* 0x000fea0003800000 */
.L_x_126:
        /* <DEDUP_REMOVED lines=12> */
.L_x_129:
[----:B------:R-:W-:Y:S05]  /*5b20*/  BSYNC B1 ;  /* 0x0000000000017941 */ /* 0x000fea0003800000 */
.L_x_128:
        /* <DEDUP_REMOVED lines=12> */
.L_x_131:
[----:B------:R-:W-:Y:S05]  /*5bf0*/  BSYNC B1 ;  /* 0x0000000000017941 */ /* 0x000fea0003800000 */
.L_x_130:
        /* <DEDUP_REMOVED lines=12> */
.L_x_133:
[----:B------:R-:W-:Y:S05]  /*5cc0*/  BSYNC B1 ;  /* 0x0000000000017941 */ /* 0x000fea0003800000 */
.L_x_132:
        /* <DEDUP_REMOVED lines=12> */
.L_x_135:
[----:B------:R-:W-:Y:S05]  /*5d90*/  BSYNC B1 ;  /* 0x0000000000017941 */ /* 0x000fea0003800000 */
.L_x_134:
        /* <DEDUP_REMOVED lines=12> */
.L_x_137:
[----:B------:R-:W-:Y:S05]  /*5e60*/  BSYNC B1 ;  /* 0x0000000000017941 */ /* 0x000fea0003800000 */
.L_x_136:
        /* <DEDUP_REMOVED lines=12> */
.L_x_139:
[----:B------:R-:W-:Y:S05]  /*5f30*/  BSYNC B1 ;  /* 0x0000000000017941 */ /* 0x000fea0003800000 */
.L_x_138:
        /* <DEDUP_REMOVED lines=12> */
.L_x_141:
[----:B------:R-:W-:Y:S05]  /*6000*/  BSYNC B1 ;  /* 0x0000000000017941 */ /* 0x000fea0003800000 */
.L_x_140:
        /* <DEDUP_REMOVED lines=12> */
.L_x_143:
[----:B------:R-:W-:Y:S05]  /*60d0*/  BSYNC B1 ;  /* 0x0000000000017941 */ /* 0x000fea0003800000 */
.L_x_142:
        /* <DEDUP_REMOVED lines=12> */
.L_x_145:
[----:B------:R-:W-:Y:S05]  /*61a0*/  BSYNC B1 ;  /* 0x0000000000017941 */ /* 0x000fea0003800000 */
.L_x_144:
        /* <DEDUP_REMOVED lines=12> */
.L_x_147:
[----:B------:R-:W-:Y:S05]  /*6270*/  BSYNC B1 ;  /* 0x0000000000017941 */ /* 0x000fea0003800000 */
.L_x_146:
        /* <DEDUP_REMOVED lines=12> */
.L_x_149:
[----:B------:R-:W-:Y:S05]  /*6340*/  BSYNC B1 ;  /* 0x0000000000017941 */ /* 0x000fea0003800000 */
.L_x_148:
        /* <DEDUP_REMOVED lines=12> */
.L_x_151:
[----:B------:R-:W-:Y:S05]  /*6410*/  BSYNC B1 ;  /* 0x0000000000017941 */ /* 0x000fea0003800000 */
.L_x_150:
        /* <DEDUP_REMOVED lines=12> */
.L_x_153:
[----:B------:R-:W-:Y:S05]  /*64e0*/  BSYNC B1 ;  /* 0x0000000000017941 */ /* 0x000fea0003800000 */
.L_x_152:
        /* <DEDUP_REMOVED lines=12> */
.L_x_155:
[----:B------:R-:W-:Y:S05]  /*65b0*/  BSYNC B1 ;  /* 0x0000000000017941 */ /* 0x000fea0003800000 */
.L_x_154:
        /* <DEDUP_REMOVED lines=12> */
.L_x_157:
[----:B------:R-:W-:Y:S05]  /*6680*/  BSYNC B1 ;  /* 0x0000000000017941 */ /* 0x000fea0003800000 */
.L_x_156:
        /* <DEDUP_REMOVED lines=12> */
.L_x_159:
[----:B------:R-:W-:Y:S05]  /*6750*/  BSYNC B1 ;  /* 0x0000000000017941 */ /* 0x000fea0003800000 */
.L_x_158:
        /* <DEDUP_REMOVED lines=12> */
.L_x_161:
[----:B------:R-:W-:Y:S05]  /*6820*/  BSYNC B1 ;  /* 0x0000000000017941 */ /* 0x000fea0003800000 */
.L_x_160:
        /* <DEDUP_REMOVED lines=12> */
.L_x_163:
[----:B------:R-:W-:Y:S05]  /*68f0*/  BSYNC B1 ;  /* 0x0000000000017941 */ /* 0x000fea0003800000 */
.L_x_162:
[----:B-----5:R-:W-:Y:S01]  /*6900*/  LOP3.LUT R7, R7, 0xff, RZ, 0xc0, !PT ;  /* 0x000000ff07077812 */ /* 0x020fe200078ec0ff */
[----:B------:R-:W-:Y:S01]  /*6910*/  BSSY B1, `(.L_x_164) ;  /* 0x000000b000017945 */ /* 0x000fe20003800000 */
[----:B------:R-:W-:Y:S02]  /*6920*/  ISETP.LT.OR P2, PT, R33, 0x39, !P1 ;  /* 0x000000392100780c */ /* 0x000fe40004f41670 */
[----:B------:R-:W-:-:S05]  /*6930*/  F2FP.F16.E4M3.UNPACK_B R7, R7 ;  /* 0x00000007ff07723e */ /* 0x000fca00020006ff */
[----:B012---:R-:W-:-:S05]  /*6940*/  HADD2.F32 R16, -RZ, R7.H0_H0 ;  /* 0x20000007ff107230 */ /* 0x007fca0000004100 */
[----:B------:R-:W-:-:S04]  /*6950*/  FMUL R7, R16, R9 ;  /* 0x0000000910077220 */ /* 0x000fc80000400000 */
[----:B------:R-:W-:-:S05]  /*6960*/  FFMA R7, R18, R8, R7 ;  /* 0x0000000812077223 */ /* 0x000fca0000000007 */
[----:B------:R-:W-:Y:S02]  /*6970*/  F2FP.SATFINITE.E4M3.F32.PACK_AB_MERGE_C R17, RZ, R7, RZ ;  /* 0x00000007ff11723e */ /* 0x000fe400048070ff */
[----:B------:R-:W-:-:S03]  /*6980*/  PRMT R7, RZ, 0x7610, R7 ;  /* 0x00007610ff077816 */ /* 0x000fc60000000007 */
[----:B------:R0:W-:Y:S01]  /*6990*/  @!P0 STG.E.U8 desc[UR16][R12.64+0x39], R17 ;  /* 0x000039110c008986 */ /* 0x0001e2000c101110 */
[----:B------:R-:W-:Y:S05]  /*69a0*/  @P2 BRA `(.L_x_165) ;  /* 0x0000000000042947 */ /* 0x000fea0003800000 */
[----:B------:R1:W5:Y:S02]  /*69b0*/  LDG.E.U8 R7, desc[UR16][R14.64+0x38] ;  /* 0x000038100e077981 */ /* 0x000364000c1e1100 */
.L_x_165:
[----:B------:R-:W-:Y:S05]  /*69c0*/  BSYNC B1 ;  /* 0x0000000000017941 */ /* 0x000fea0003800000 */
.L_x_164:
        /* <DEDUP_REMOVED lines=12> */
.L_x_167:
[----:B------:R-:W-:Y:S05]  /*6a90*/  BSYNC B1 ;  /* 0x0000000000017941 */ /* 0x000fea0003800000 */
.L_x_166:
[----:B------:R-:W-:Y:S05]  /*6aa0*/  @P1 BRA `(.L_x_168) ;  /* 0x0000001000301947 */ /* 0x000fea0003800000 */
[----:B-----5:R-:W-:-:S04]  /*6ab0*/  LOP3.LUT R7, R7, 0xff, RZ, 0xc0, !PT ;  /* 0x000000ff07077812 */ /* 0x020fc800078ec0ff */
[----:B------:R-:W-:-:S05]  /*6ac0*/  F2FP.F16.E4M3.UNPACK_B R7, R7 ;  /* 0x00000007ff07723e */ /* 0x000fca00020006ff */
[----:B------:R-:W-:-:S05]  /*6ad0*/  HADD2.F32 R12, -RZ, R7.H0_H0 ;  /* 0x20000007ff0c7230 */ /* 0x000fca0000004100 */
[----:B------:R-:W-:-:S04]  /*6ae0*/  FMUL R7, R12, R9 ;  /* 0x000000090c077220 */ /* 0x000fc80000400000 */
[----:B------:R-:W-:-:S05]  /*6af0*/  FFMA R7, R20, R8, R7 ;  /* 0x0000000814077223 */ /* 0x000fca0000000007 */
[----:B------:R-:W-:-:S05]  /*6b00*/  F2FP.SATFINITE.E4M3.F32.PACK_AB_MERGE_C R7, RZ, R7, RZ ;  /* 0x00000007ff07723e */ /* 0x000fca00048070ff */
[----:B------:R0:W-:Y:S01]  /*6b10*/  STG.E.U8 desc[UR16][R10.64+0x39], R7 ;  /* 0x000039070a007986 */ /* 0x0001e2000c101110 */
[----:B------:R-:W-:Y:S05]  /*6b20*/  BRA `(.L_x_168) ;  /* 0x0000001000107947 */ /* 0x000fea0003800000 */
.L_x_39:
[C---:B------:R-:W-:Y:S01]  /*6b30*/  ISETP.GE.AND P0, PT, R34.reuse, 0x1, PT ;  /* 0x000000012200780c */ /* 0x040fe20003f06270 */
[-C--:B--2---:R-:W-:Y:S01]  /*6b40*/  FMUL R147, R147, R8.reuse ;  /* 0x0000000893937220 */ /* 0x084fe20000400000 */
[----:B------:R-:W-:Y:S01]  /*6b50*/  ISETP.GE.AND P2, PT, R34, 0x9, PT ;  /* 0x000000092200780c */ /* 0x000fe20003f46270 */
[-C--:B------:R-:W-:Y:S01]  /*6b60*/  FMUL R142, R142, R8.reuse ;  /* 0x000000088e8e7220 */ /* 0x080fe20000400000 */
[----:B------:R-:W-:Y:S01]  /*6b70*/  ISETP.LT.OR P1, PT, R33, 0x1, !P0 ;  /* 0x000000012100780c */ /* 0x000fe20004721670 */
[-C--:B------:R-:W-:Y:S01]  /*6b80*/  FMUL R145, R145, R8.reuse ;  /* 0x0000000891917220 */ /* 0x080fe20000400000 */
[----:B------:R-:W-:Y:S01]  /*6b90*/  F2FP.SATFINITE.E4M3.F32.PACK_AB_MERGE_C R147, RZ, R147, RZ ;  /* 0x00000093ff93723e */ /* 0x000fe200048070ff */
[-C--:B------:R-:W-:Y:S01]  /*6ba0*/  FMUL R140, R140, R8.reuse ;  /* 0x000000088c8c7220 */ /* 0x080fe20000400000 */
[----:B------:R-:W-:Y:S01]  /*6bb0*/  ISETP.LT.OR P4, PT, R33, 0x2, !P0 ;  /* 0x000000022100780c */ /* 0x000fe20004781670 */
[-C--:B------:R-:W-:Y:S01]  /*6bc0*/  FMUL R143, R143, R8.reuse ;  /* 0x000000088f8f7220 */ /* 0x080fe20000400000 */
[C---:B------:R-:W-:Y:S01]  /*6bd0*/  ISETP.LT.OR P5, PT, R33.reuse, 0x1, !P2 ;  /* 0x000000012100780c */ /* 0x040fe200057a1670 */
[-C--:B------:R-:W-:Y:S01]  /*6be0*/  FMUL R138, R138, R8.reuse ;  /* 0x000000088a8a7220 */ /* 0x080fe20000400000 */
[----:B------:R-:W-:Y:S01]  /*6bf0*/  ISETP.LT.OR P6, PT, R33, 0x2, !P2 ;  /* 0x000000022100780c */ /* 0x000fe200057c1670 */
[----:B------:R-:W-:Y:S01]  /*6c00*/  FMUL R141, R141, R8 ;  /* 0x000000088d8d7220 */ /* 0x000fe20000400000 */
[----:B------:R-:W-:Y:S01]  /*6c10*/  F2FP.SATFINITE.E4M3.F32.PACK_AB_MERGE_C R7, RZ, R142, RZ ;  /* 0x0000008eff07723e */ /* 0x000fe200048070ff */
[-C--:B------:R-:W-:Y:S01]  /*6c20*/  FMUL R136, R136, R8.reuse ;  /* 0x0000000888887220 */ /* 0x080fe20000400000 */
[----:B------:R-:W-:Y:S01]  /*6c30*/  F2FP.SATFINITE.E4M3.F32.PACK_AB_MERGE_C R145, RZ, R145, RZ ;  /* 0x00000091ff91723e */ /* 0x000fe200048070ff */
[----:B------:R-:W-:Y:S01]  /*6c40*/  @!P1 STG.E.U8 desc[UR16][R16.64], R147 ;  /* 0x0000009310009986 */ /* 0x000fe2000c101110 */
[----:B------:R-:W-:Y:S01]  /*6c50*/  ISETP.LT.OR P1, PT, R33, 0x9, !P0 ;  /* 0x000000092100780c */ /* 0x000fe20004721670 */
[----:B------:R-:W-:Y:S01]  /*6c60*/  FMUL R139, R139, R8 ;  /* 0x000000088b8b7220 */ /* 0x000fe20000400000 */
[----:B------:R-:W-:Y:S01]  /*6c70*/  F2FP.SATFINITE.E4M3.F32.PACK_AB_MERGE_C R25, RZ, R140, RZ ;  /* 0x0000008cff19723e */ /* 0x000fe200048070ff */
[----:B------:R0:W-:Y:S01]  /*6c80*/  @!P4 STG.E.U8 desc[UR16][R16.64+0x1], R7 ;  /* 0x000001071000c986 */ /* 0x0001e2000c101110 */
[----:B------:R-:W-:Y:S01]  /*6c90*/  F2FP.SATFINITE.E4M3.F32.PACK_AB_MERGE_C R143, RZ, R143, RZ ;  /* 0x0000008fff8f723e */ /* 0x000fe200048070ff */
[-C--:B------:R-:W-:Y:S01]  /*6ca0*/  FMUL R134, R134, R8.reuse ;  /* 0x0000000886867220 */ /* 0x080fe20000400000 */
[C---:B------:R-:W-:Y:S01]  /*6cb0*/  ISETP.LT.OR P4, PT, R33.reuse, 0xa, !P0 ;  /* 0x0000000a2100780c */ /* 0x040fe20004781670 */
[----:B------:R-:W-:Y:S01]  /*6cc0*/  @!P5 STG.E.U8 desc[UR16][R14.64], R145 ;  /* 0x000000910e00d986 */ /* 0x000fe2000c101110 */
[----:B------:R-:W-:Y:S01]  /*6cd0*/  ISETP.LT.OR P5, PT, R33, 0x9, !P2 ;  /* 0x000000092100780c */ /* 0x000fe200057a1670 */
[-C--:B------:R-:W-:Y:S01]  /*6ce0*/  FMUL R137, R137, R8.reuse ;  /* 0x0000000889897220 */ /* 0x080fe20000400000 */
[----:B------:R-:W-:Y:S01]  /*6cf0*/  F2FP.SATFINITE.E4M3.F32.PACK_AB_MERGE_C R141, RZ, R141, RZ ;  /* 0x0000008dff8d723e */ /* 0x000fe200048070ff */
[----:B------:R1:W-:Y:S01]  /*6d00*/  @!P6 STG.E.U8 desc[UR16][R14.64+0x1], R25 ;  /* 0x000001190e00e986 */ /* 0x0003e2000c101110 */
[C---:B------:R-:W-:Y:S01]  /*6d10*/  ISETP.LT.OR P6, PT, R33.reuse, 0xa, !P2 ;  /* 0x0000000a2100780c */ /* 0x040fe200057c1670 */
[-C--:B------:R-:W-:Y:S01]  /*6d20*/  FMUL R132, R132, R8.reuse ;  /* 0x0000000884847220 */ /* 0x080fe20000400000 */
[----:B------:R-:W-:Y:S01]  /*6d30*/  F2FP.SATFINITE.E4M3.F32.PACK_AB_MERGE_C R139, RZ, R139, RZ ;  /* 0x0000008bff8b723e */ /* 0x000fe200048070ff */
[----:B------:R-:W-:Y:S01]  /*6d40*/  @!P1 STG.E.U8 desc[UR16][R16.64+0x8], R143 ;  /* 0x0000088f10009986 */ /* 0x000fe2000c101110 */
[----:B------:R-:W-:Y:S01]  /*6d50*/  ISETP.LT.OR P1, PT, R33, 0x11, !P0 ;  /* 0x000000112100780c */ /* 0x000fe20004721670 */
[----:B------:R-:W-:Y:S01]  /*6d60*/  FMUL R135, R135, R8 ;  /* 0x0000000887877220 */ /* 0x000fe20000400000 */
[----:B0-----:R-:W-:Y:S01]  /*6d70*/  F2FP.SATFINITE.E4M3.F32.PACK_AB_MERGE_C R7, RZ, R138, RZ ;  /* 0x0000008aff07723e */ /* 0x001fe200048070ff */
[-C--:B------:R-:W-:Y:S01]  /*6d80*/  FMUL R130, R130, R8.reuse ;  /* 0x0000000882827220 */ /* 0x080fe20000400000 */
[----:B------:R-:W-:Y:S01]  /*6d90*/  F2FP.SATFINITE.E4M3.F32.PACK_AB_MERGE_C R137, RZ, R137, RZ ;  /* 0x00000089ff89723e */ /* 0x000fe200048070ff */
[----:B------:R-:W-:Y:S01]  /*6da0*/  FMUL R133, R133, R8 ;  /* 0x0000000885857220 */ /* 0x000fe20000400000 */
[----:B------:R-:W-:Y:S01]  /*6db0*/  F2FP.SATFINITE.E4M3.F32.PACK_AB_MERGE_C R135, RZ, R135, RZ ;  /* 0x00000087ff87723e */ /* 0x000fe200048070ff */
[----:B------:R0:W-:Y:S01]  /*6dc0*/  @!P4 STG.E.U8 desc[UR16][R16.64+0x9], R7 ;  /* 0x000009071000c986 */ /* 0x0001e2000c101110 */
[----:B-1----:R-:W-:Y:S01]  /*6dd0*/  F2FP.SATFINITE.E4M3.F32.PACK_AB_MERGE_C R25, RZ, R136, RZ ;  /* 0x00000088ff19723e */ /* 0x002fe200048070ff */
        /* <DEDUP_REMOVED lines=15> */
[-C--:B------:R-:W-:Y:S01]  /*6ed0*/  FMUL R127, R127, R8.reuse ;  /* 0x000000087f7f7220 */ /* 0x080fe20000400000 */
[----:B------:R-:W-:Y:S01]  /*6ee0*/  FMUL R122, R122, R8 ;  /* 0x000000087a7a7220 */ /* 0x000fe20000400000 */
[----:B------:R-:W-:Y:S01]  /*6ef0*/  F2FP.SATFINITE.E4M3.F32.PACK_AB_MERGE_C R129, RZ, R129, RZ ;  /* 0x00000081ff81723e */ /* 0x000fe200048070ff */
[----:B------:R0:W-:Y:S01]  /*6f00*/  @!P4 STG.E.U8 desc[UR16][R16.64+0x11], R7 ;  /* 0x000011071000c986 */ /* 0x0001e2000c101110 */
[----:B-1----:R-:W-:Y:S01]  /*6f10*/  F2FP.SATFINITE.E4M3.F32.PACK_AB_MERGE_C R25, RZ, R132, RZ ;  /* 0x00000084ff19723e */ /* 0x002fe200048070ff */
[-C--:B------:R-:W-:Y:S01]  /*6f20*/  FMUL R125, R125, R8.reuse ;  /* 0x000000087d7d7220 */ /* 0x080fe20000400000 */
[C---:B------:R-:W-:Y:S01]  /*6f30*/  ISETP.LT.OR P4, PT, R33.reuse, 0x1a, !P0 ;  /* 0x0000001a2100780c */ /* 0x040fe20004781670 */
[----:B------:R-:W-:Y:S01]  /*6f40*/  @!P5 STG.E.U8 desc[UR16][R14.64+0x10], R137 ;  /* 0x000010890e00d986 */ /* 0x000fe2000c101110 */
[C---:B------:R-:W-:Y:S01]  /*6f50*/  ISETP.LT.OR P5, PT, R33.reuse, 0x19, !P2 ;  /* 0x000000192100780c */ /* 0x040fe200057a1670 */
[-C--:B------:R-:W-:Y:S01]  /*6f60*/  FMUL R120, R120, R8.reuse ;  /* 0x0000000878787220 */ /* 0x080fe20000400000 */
[----:B------:R-:W-:Y:S01]  /*6f70*/  F2FP.SATFINITE.E4M3.F32.PACK_AB_MERGE_C R127, RZ, R127, RZ ;  /* 0x0000007fff7f723e */ /* 0x000fe200048070ff */
[----:B------:R1:W-:Y:S01]  /*6f80*/  @!P6 STG.E.U8 desc[UR16][R14.64+0x11], R25 ;  /* 0x000011190e00e986 */ /* 0x0003e2000c101110 */
[----:B------:R-:W-:Y:S01]  /*6f90*/  ISETP.LT.OR P6, PT, R33, 0x1a, !P2 ;  /* 0x0000001a2100780c */ /* 0x000fe200057c1670 */
        /* <DEDUP_REMOVED lines=8> */
[-C--:B------:R-:W-:Y:S01]  /*7020*/  FMUL R116, R116, R8.reuse ;  /* 0x0000000874747220 */ /* 0x080fe20000400000 */
[----:B------:R-:W-:Y:S01]  /*7030*/  FMUL R114, R114, R8 ;  /* 0x0000000872727220 */ /* 0x000fe20000400000 */
[----:B-1----:R-:W-:Y:S01]  /*7040*/  F2FP.SATFINITE.E4M3.F32.PACK_AB_MERGE_C R25, RZ, R128, RZ ;  /* 0x00000080ff19723e */ /* 0x002fe200048070ff */
[----:B------:R0:W-:Y:S01]  /*7050*/  @!P4 STG.E.U8 desc[UR16][R16.64+0x19], R7 ;  /* 0x000019071000c986 */ /* 0x0001e2000c101110 */
[----:B------:R-:W-:Y:S01]  /*7060*/  ISETP.LT.OR P4, PT, R33, 0x22, !P0 ;  /* 0x000000222100780c */ /* 0x000fe20004781670 */
[-C--:B------:R-:W-:Y:S01]  /*7070*/  FMUL R119, R119, R8.reuse ;  /* 0x0000000877777220 */ /* 0x080fe20000400000 */
[----:B------:R-:W-:Y:S01]  /*7080*/  F2FP.SATFINITE.E4M3.F32.PACK_AB_MERGE_C R121, RZ, R121, RZ ;  /* 0x00000079ff79723e */ /* 0x000fe200048070ff */
[----:B------:R-:W-:Y:S01]  /*7090*/  @!P5 STG.E.U8 desc[UR16][R14.64+0x18], R133 ;  /* 0x000018850e00d986 */ /* 0x000fe2000c101110 */
[----:B------:R-:W-:Y:S01]  /*70a0*/  ISETP.LT.OR P5, PT, R33, 0x21, !P2 ;  /* 0x000000212100780c */ /* 0x000fe200057a1670 */
[----:B------:R-:W-:Y:S01]  /*70b0*/  FMUL R117, R117, R8 ;  /* 0x0000000875757220 */ /* 0x000fe20000400000 */
[----:B------:R-:W-:Y:S01]  /*70c0*/  F2FP.SATFINITE.E4M3.F32.PACK_AB_MERGE_C R27, RZ, R114, RZ ;  /* 0x00000072ff1b723e */ /* 0x000fe200048070ff */
[----:B------:R1:W-:Y:S01]  /*70d0*/  @!P6 STG.E.U8 desc[UR16][R14.64+0x19], R25 ;  /* 0x000019190e00e986 */ /* 0x0003e2000c101110 */
[----:B------:R-:W-:Y:S01]  /*70e0*/  ISETP.LT.OR P6, PT, R33, 0x22, !P2 ;  /* 0x000000222100780c */ /* 0x000fe200057c1670 */
[-C--:B------:R-:W-:Y:S01]  /*70f0*/  FMUL R112, R112, R8.reuse ;  /* 0x0000000870707220 */ /* 0x080fe20000400000 */
[-C--:B------:R-:W-:Y:S01]  /*7100*/  FMUL R115, R115, R8.reuse ;  /* 0x0000000873737220 */ /* 0x080fe20000400000 */
        /* <DEDUP_REMOVED lines=39> */
[-C--:B------:R-:W-:Y:S01]  /*7380*/  FMUL R103, R103, R8.reuse ;  /* 0x0000000867677220 */ /* 0x080fe20000400000 */
[----:B------:R-:W-:Y:S01]  /*7390*/  @!P1 STG.E.U8 desc[UR16][R16.64+0x30], R123 ;  /* 0x0000307b10009986 */ /* 0x000fe2000c101110 */
[----:B------:R-:W-:Y:S01]  /*73a0*/  ISETP.LT.OR P1, PT, R33, 0x39, !P0 ;  /* 0x000000392100780c */ /* 0x000fe20004721670 */
[-C--:B------:R-:W-:Y:S01]  /*73b0*/  FMUL R101, R101, R8.reuse ;  /* 0x0000000865657220 */ /* 0x080fe20000400000 */
[----:B------:R-:W-:Y:S01]  /*73c0*/  ISETP.LT.OR P0, PT, R33, 0x3a, !P0 ;  /* 0x0000003a2100780c */ /* 0x000fe20004701670 */
[----:B------:R-:W-:Y:S01]  /*73d0*/  FMUL R96, R96, R8 ;  /* 0x0000000860607220 */ /* 0x000fe20000400000 */
[----:B0-----:R-:W-:Y:S01]  /*73e0*/  F2FP.SATFINITE.E4M3.F32.PACK_AB_MERGE_C R7, RZ, R118, RZ ;  /* 0x00000076ff07723e */ /* 0x001fe200048070ff */
[-C--:B------:R-:W-:Y:S01]  /*73f0*/  FMUL R94, R94, R8.reuse ;  /* 0x000000085e5e7220 */ /* 0x080fe20000400000 */
[----:B------:R-:W-:Y:S01]  /*7400*/  F2FP.SATFINITE.E4M3.F32.PACK_AB_MERGE_C R105, RZ, R105, RZ ;  /* 0x00000069ff69723e */ /* 0x000fe200048070ff */
[----:B------:R-:W-:Y:S01]  /*7410*/  FMUL R97, R97, R8 ;  /* 0x0000000861617220 */ /* 0x000fe20000400000 */
[----:B-1----:R-:W-:Y:S01]  /*7420*/  F2FP.SATFINITE.E4M3.F32.PACK_AB_MERGE_C R25, RZ, R116, RZ ;  /* 0x00000074ff19723e */ /* 0x002fe200048070ff */
[----:B------:R0:W-:Y:S01]  /*7430*/  @!P4 STG.E.U8 desc[UR16][R16.64+0x31], R7 ;  /* 0x000031071000c986 */ /* 0x0001e2000c101110 */
[----:B------:R-:W-:Y:S01]  /*7440*/  ISETP.LT.OR P4, PT, R33, 0x39, !P2 ;  /* 0x000000392100780c */ /* 0x000fe20005781670 */
[-C--:B------:R-:W-:Y:S01]  /*7450*/  FMUL R99, R99, R8.reuse ;  /* 0x0000000863637220 */ /* 0x080fe20000400000 */
[----:B------:R-:W-:Y:S01]  /*7460*/  ISETP.LT.OR P2, PT, R33, 0x3a, !P2 ;  /* 0x0000003a2100780c */ /* 0x000fe20005741670 */
[----:B------:R-:W-:Y:S01]  /*7470*/  @!P5 STG.E.U8 desc[UR16][R14.64+0x30], R121 ;  /* 0x000030790e00d986 */ /* 0x000fe2000c101110 */
[----:B------:R-:W-:Y:S01]  /*7480*/  F2FP.SATFINITE.E4M3.F32.PACK_AB_MERGE_C R103, RZ, R103, RZ ;  /* 0x00000067ff67723e */ /* 0x000fe200048070ff */
[-C--:B------:R-:W-:Y:S01]  /*7490*/  FMUL R92, R92, R8.reuse ;  /* 0x000000085c5c7220 */ /* 0x080fe20000400000 */
[----:B------:R-:W-:Y:S01]  /*74a0*/  F2FP.SATFINITE.E4M3.F32.PACK_AB_MERGE_C R101, RZ, R101, RZ ;  /* 0x00000065ff65723e */ /* 0x000fe200048070ff */
[----:B------:R-:W-:Y:S01]  /*74b0*/  @!P6 STG.E.U8 desc[UR16][R14.64+0x31], R25 ;  /* 0x000031190e00e986 */ /* 0x000fe2000c101110 */
[----:B------:R-:W-:Y:S01]  /*74c0*/  F2FP.SATFINITE.E4M3.F32.PACK_AB_MERGE_C R97, RZ, R97, RZ ;  /* 0x00000061ff61723e */ /* 0x000fe200048070ff */
[-C--:B------:R-:W-:Y:S01]  /*74d0*/  FMUL R88, R88, R8.reuse ;  /* 0x0000000858587220 */ /* 0x080fe20000400000 */
[-C--:B------:R-:W-:Y:S01]  /*74e0*/  FMUL R95, R95, R8.reuse ;  /* 0x000000085f5f7220 */ /* 0x080fe20000400000 */
[----:B------:R-:W-:Y:S01]  /*74f0*/  @!P0 STG.E.U8 desc[UR16][R16.64+0x39], R27 ;  /* 0x0000391b10008986 */ /* 0x000fe2000c101110 */
[----:B------:R-:W-:Y:S01]  /*7500*/  ISETP.GE.AND P0, PT, R34, 0x81, PT ;  /* 0x000000812200780c */ /* 0x000fe20003f06270 */
[----:B------:R-:W-:Y:S01]  /*7510*/  FMUL R93, R93, R8 ;  /* 0x000000085d5d7220 */ /* 0x000fe20000400000 */
[----:B0-----:R-:W-:Y:S01]  /*7520*/  F2FP.SATFINITE.E4M3.F32.PACK_AB_MERGE_C R7, RZ, R112, RZ ;  /* 0x00000070ff07723e */ /* 0x001fe200048070ff */
[----:B------:R0:W-:Y:S01]  /*7530*/  @!P1 STG.E.U8 desc[UR16][R16.64+0x38], R119 ;  /* 0x0000387710009986 */ /* 0x0001e2000c101110 */
[C---:B------:R-:W-:Y:S01]  /*7540*/  ISETP.LT.OR P6, PT, R33.reuse, 0x1, !P0 ;  /* 0x000000012100780c */ /* 0x040fe200047c1670 */
[-C--:B------:R-:W-:Y:S01]  /*7550*/  FMUL R90, R90, R8.reuse ;  /* 0x000000085a5a7220 */ /* 0x080fe20000400000 */
[----:B------:R-:W-:Y:S01]  /*7560*/  ISETP.LT.OR P5, PT, R33, 0x2, !P0 ;  /* 0x000000022100780c */ /* 0x000fe200047a1670 */
[----:B------:R-:W-:Y:S01]  /*7570*/  @!P4 STG.E.U8 desc[UR16][R14.64+0x38], R117 ;  /* 0x000038750e00c986 */ /* 0x000fe2000c101110 */
[----:B------:R-:W-:Y:S01]  /*7580*/  ISETP.GE.AND P1, PT, R34, 0x89, PT ;  /* 0x000000892200780c */ /* 0x000fe20003f26270 */
[-C--:B------:R-:W-:Y:S01]  /*7590*/  FMUL R23, R23, R8.reuse ;  /* 0x0000000817177220 */ /* 0x080fe20000400000 */
[----:B------:R-:W-:Y:S01]  /*75a0*/  F2FP.SATFINITE.E4M3.F32.PACK_AB_MERGE_C R99, RZ, R99, RZ ;  /* 0x00000063ff63723e */ /* 0x000fe200048070ff */
[----:B------:R1:W-:Y:S01]  /*75b0*/  @!P2 STG.E.U8 desc[UR16][R14.64+0x39], R7 ;  /* 0x000039070e00a986 */ /* 0x0003e2000c101110 */
[----:B------:R-:W-:Y:S01]  /*75c0*/  ISETP.LT.OR P4, PT, R33, 0x1, !P1 ;  /* 0x000000012100780c */ /* 0x000fe20004f81670 */
[-C--:B------:R-:W-:Y:S01]  /*75d0*/  FMUL R91, R91, R8.reuse ;  /* 0x000000085b5b7220 */ /* 0x080fe20000400000 */
[----:B------:R-:W-:Y:S01]  /*75e0*/  ISETP.LT.OR P2, PT, R33, 0xa, !P0 ;  /* 0x0000000a2100780c */ /* 0x000fe20004741670 */
[----:B------:R-:W-:Y:S01]  /*75f0*/  FMUL R89, R89, R8 ;  /* 0x0000000859597220 */ /* 0x000fe20000400000 */
[----:B0-----:R-:W-:Y:S01]  /*7600*/  F2FP.SATFINITE.E4M3.F32.PACK_AB_MERGE_C R17, RZ, R110, RZ ;  /* 0x0000006eff11723e */ /* 0x001fe200048070ff */
[----:B------:R-:W-:Y:S01]  /*7610*/  @!P6 STG.E.U8 desc[UR16][R12.64], R115 ;  /* 0x000000730c00e986 */ /* 0x000fe2000c101110 */
[C---:B------:R-:W-:Y:S01]  /*7620*/  ISETP.LT.OR P6, PT, R33.reuse, 0x2, !P1 ;  /* 0x000000022100780c */ /* 0x040fe20004fc1670 */
[-C--:B------:R-:W-:Y:S01]  /*7630*/  FMUL R22, R22, R8.reuse ;  /* 0x0000000816167220 */ /* 0x080fe20000400000 */
[----:B------:R-:W-:Y:S01]  /*7640*/  F2FP.SATFINITE.E4M3.F32.PACK_AB_MERGE_C R95, RZ, R95, RZ ;  /* 0x0000005fff5f723e */ /* 0x000fe200048070ff */
[----:B------:R-:W-:Y:S01]  /*7650*/  @!P5 STG.E.U8 desc[UR16][R12.64+0x1], R17 ;  /* 0x000001110c00d986 */ /* 0x000fe2000c101110 */
[----:B------:R-:W-:Y:S01]  /*7660*/  ISETP.LT.OR P5, PT, R33, 0x9, !P0 ;  /* 0x000000092100780c */ /* 0x000fe200047a1670 */
[----:B------:R-:W-:Y:S01]  /*7670*/  FMUL R19, R19, R8 ;  /* 0x0000000813137220 */ /* 0x000fe20000400000 */
[----:B-1----:R-:W-:Y:S01]  /*7680*/  F2FP.SATFINITE.E4M3.F32.PACK_AB_MERGE_C R7, RZ, R108, RZ ;  /* 0x0000006cff07723e */ /* 0x002fe200048070ff */
[----:B------:R-:W-:Y:S01]  /*7690*/  @!P4 STG.E.U8 desc[UR16][R10.64], R113 ;  /* 0x000000710a00c986 */ /* 0x000fe2000c101110 */
[----:B------:R-:W-:Y:S01]  /*76a0*/  F2FP.SATFINITE.E4M3.F32.PACK_AB_MERGE_C R15, RZ, R106, RZ ;  /* 0x0000006aff0f723e */ /* 0x000fe200048070ff */
[-C--:B------:R-:W-:Y:S01]  /*76b0*/  FMUL R18, R18, R8.reuse ;  /* 0x0000000812127220 */ /* 0x080fe20000400000 */
[----:B------:R-:W-:Y:S01]  /*76c0*/  ISETP.LT.OR P4, PT, R33, 0x9, !P1 ;  /* 0x000000092100780c */ /* 0x000fe20004f81670 */
[-C--:B------:R-:W-:Y:S01]  /*76d0*/  FMUL R21, R21, R8.reuse ;  /* 0x0000000815157220 */ /* 0x080fe20000400000 */
[----:B------:R-:W-:Y:S01]  /*76e0*/  F2FP.SATFINITE.E4M3.F32.PACK_AB_MERGE_C R93, RZ, R93, RZ ;  /* 0x0000005dff5d723e */ /* 0x000fe200048070ff */
[----:B------:R0:W-:Y:S01]  /*76f0*/  @!P6 STG.E.U8 desc[UR16][R10.64+0x1], R7 ;  /* 0x000001070a00e986 */ /* 0x0001e2000c101110 */
[C---:B------:R-:W-:Y:S01]  /*7700*/  ISETP.LT.OR P6, PT, R33.reuse, 0xa, !P1 ;  /* 0x0000000a2100780c */ /* 0x040fe20004fc1670 */
[----:B------:R-:W-:Y:S01]  /*7710*/  FMUL R20, R20, R8 ;  /* 0x0000000814147220 */ /* 0x000fe20000400000 */
[----:B------:R-:W-:Y:S01]  /*7720*/  F2FP.SATFINITE.E4M3.F32.PACK_AB_MERGE_C R23, RZ, R23, RZ ;  /* 0x00000017ff17723e */ /* 0x000fe200048070ff */
[----:B------:R1:W-:Y:S01]  /*7730*/  @!P2 STG.E.U8 desc[UR16][R12.64+0x9], R15 ;  /* 0x0000090f0c00a986 */ /* 0x0003e2000c101110 */
[----:B------:R-:W-:-:S02]  /*7740*/  ISETP.LT.OR P2, PT, R33, 0x12, !P0 ;  /* 0x000000122100780c */ /* 0x000fc40004741670 */
[----:B------:R-:W-:Y:S01]  /*7750*/  F2FP.SATFINITE.E4M3.F32.PACK_AB_MERGE_C R91, RZ, R91, RZ ;  /* 0x0000005bff5b723e */ /* 0x000fe200048070ff */
[----:B------:R-:W-:Y:S01]  /*7760*/  @!P5 STG.E.U8 desc[UR16][R12.64+0x8], R109 ;  /* 0x0000086d0c00d986 */ /* 0x000fe2000c101110 */
[C---:B------:R-:W-:Y:S02]  /*7770*/  ISETP.LT.OR P5, PT, R33.reuse, 0x11, !P0 ;  /* 0x000000112100780c */ /* 0x040fe400047a1670 */
[----:B------:R-:W-:Y:S01]  /*7780*/  F2FP.SATFINITE.E4M3.F32.PACK_AB_MERGE_C R89, RZ, R89, RZ ;  /* 0x00000059ff59723e */ /* 0x000fe200048070ff */
[----:B------:R-:W-:Y:S01]  /*7790*/  @!P4 STG.E.U8 desc[UR16][R10.64+0x8], R111 ;  /* 0x0000086f0a00c986 */ /* 0x000fe2000c101110 */
[----:B0-----:R-:W-:Y:S02]  /*77a0*/  F2FP.SATFINITE.E4M3.F32.PACK_AB_MERGE_C R7, RZ, R104, RZ ;  /* 0x00000068ff07723e */ /* 0x001fe400048070ff */
[C---:B------:R-:W-:Y:S02]  /*77b0*/  ISETP.LT.OR P4, PT, R33.reuse, 0x11, !P1 ;  /* 0x000000112100780c */ /* 0x040fe40004f81670 */
[----:B-1----:R-:W-:Y:S01]  /*77c0*/  F2FP.SATFINITE.E4M3.F32.PACK_AB_MERGE_C R15, RZ, R100, RZ ;  /* 0x00000064ff0f723e */ /* 0x002fe200048070ff */
[----:B------:R0:W-:Y:S01]  /*77d0*/  @!P6 STG.E.U8 desc[UR16][R10.64+0x9], R7 ;  /* 0x000009070a00e986 */ /* 0x0001e2000c101110 */
[----:B------:R-:W-:-:S02]  /*77e0*/  ISETP.LT.OR P6, PT, R33, 0x12, !P1 ;  /* 0x000000122100780c */ /* 0x000fc40004fc1670 */
[----:B------:R-:W-:Y:S01]  /*77f0*/  F2FP.SATFINITE.E4M3.F32.PACK_AB_MERGE_C R19, RZ, R19, RZ ;  /* 0x00000013ff13723e */ /* 0x000fe200048070ff */
[----:B------:R1:W-:Y:S01]  /*7800*/  @!P2 STG.E.U8 desc[UR16][R12.64+0x11], R15 ;  /* 0x0000110f0c00a986 */ /* 0x0003e2000c101110 */
[C---:B------:R-:W-:Y:S02]  /*7810*/  ISETP.LT.OR P2, PT, R33.reuse, 0x1a, !P0 ;  /* 0x0000001a2100780c */ /* 0x040fe40004741670 */
[----:B------:R-:W-:Y:S01]  /*7820*/  F2FP.SATFINITE.E4M3.F32.PACK_AB_MERGE_C R21, RZ, R21, RZ ;  /* 0x00000015ff15723e */ /* 0x000fe200048070ff */
[----:B------:R-:W-:Y:S01]  /*7830*/  @!P5 STG.E.U8 desc[UR16][R12.64+0x10], R107 ;  /* 0x0000106b0c00d986 */ /* 0x000fe2000c101110 */
[----:B------:R-:W-:Y:S02]  /*7840*/  ISETP.LT.OR P5, PT, R33, 0x19, !P0 ;  /* 0x000000192100780c */ /* 0x000fe400047a1670 */
[----:B------:R-:W-:Y:S01]  /*7850*/  F2FP.SATFINITE.E4M3.F32.PACK_AB_MERGE_C R17, RZ, R20, RZ ;  /* 0x00000014ff11723e */ /* 0x000fe200048070ff */
[----:B------:R-:W-:Y:S01]  /*7860*/  @!P4 STG.E.U8 desc[UR16][R10.64+0x10], R105 ;  /* 0x000010690a00c986 */ /* 0x000fe2000c101110 */
[----:B0-----:R-:W-:-:S02]  /*7870*/  F2FP.SATFINITE.E4M3.F32.PACK_AB_MERGE_C R7, RZ, R102, RZ ;  /* 0x00000066ff07723e */ /* 0x001fc400048070ff */
[C---:B------:R-:W-:Y:S02]  /*7880*/  ISETP.LT.OR P4, PT, R33.reuse, 0x19, !P1 ;  /* 0x000000192100780c */ /* 0x040fe40004f81670 */
[----:B-1----:R-:W-:Y:S01]  /*7890*/  F2FP.SATFINITE.E4M3.F32.PACK_AB_MERGE_C R15, RZ, R98, RZ ;  /* 0x00000062ff0f723e */ /* 0x002fe200048070ff */
[----:B------:R0:W-:Y:S01]  /*78a0*/  @!P6 STG.E.U8 desc[UR16][R10.64+0x11], R7 ;  /* 0x000011070a00e986 */ /* 0x0001e2000c101110 */
[----:B------:R-:W-:-:S03]  /*78b0*/  ISETP.LT.OR P6, PT, R33, 0x1a, !P1 ;  /* 0x0000001a2100780c */ /* 0x000fc60004fc1670 */
[----:B------:R1:W-:Y:S01]  /*78c0*/  @!P2 STG.E.U8 desc[UR16][R12.64+0x19], R15 ;  /* 0x0000190f0c00a986 */ /* 0x0003e2000c101110 */
[----:B------:R-:W-:-:S03]  /*78d0*/  ISETP.LT.OR P2, PT, R33, 0x22, !P0 ;  /* 0x000000222100780c */ /* 0x000fc60004741670 */
[----:B------:R-:W-:Y:S01]  /*78e0*/  @!P5 STG.E.U8 desc[UR16][R12.64+0x18], R103 ;  /* 0x000018670c00d986 */ /* 0x000fe2000c101110 */
[C---:B------:R-:W-:Y:S02]  /*78f0*/  ISETP.LT.OR P5, PT, R33.reuse, 0x21, !P0 ;  /* 0x000000212100780c */ /* 0x040fe400047a1670 */
[----:B0-----:R-:W-:Y:S01]  /*7900*/  F2FP.SATFINITE.E4M3.F32.PACK_AB_MERGE_C R7, RZ, R96, RZ ;  /* 0x00000060ff07723e */ /* 0x001fe200048070ff */
[----:B------:R-:W-:Y:S01]  /*7910*/  @!P4 STG.E.U8 desc[UR16][R10.64+0x18], R101 ;  /* 0x000018650a00c986 */ /* 0x000fe2000c101110 */
        /* <DEDUP_REMOVED lines=25> */
[C---:B------:R-:W-:Y:S02]  /*7ab0*/  ISETP.LT.OR P2, PT, R33.reuse, 0x39, !P0 ;  /* 0x000000392100780c */ /* 0x040fe40004741670 */
[C---:B------:R-:W-:Y:S01]  /*7ac0*/  ISETP.LT.OR P0, PT, R33.reuse, 0x3a, !P0 ;  /* 0x0000003a2100780c */ /* 0x040fe20004701670 */
[----:B------:R1:W-:Y:S01]  /*7ad0*/  @!P5 STG.E.U8 desc[UR16][R12.64+0x30], R91 ;  /* 0x0000305b0c00d986 */ /* 0x0003e2000c101110 */
[C---:B------:R-:W-:Y:S02]  /*7ae0*/  ISETP.LT.OR P5, PT, R33.reuse, 0x39, !P1 ;  /* 0x000000392100780c */ /* 0x040fe40004fa1670 */
[----:B------:R-:W-:Y:S01]  /*7af0*/  ISETP.LT.OR P1, PT, R33, 0x3a, !P1 ;  /* 0x0000003a2100780c */ /* 0x000fe20004f21670 */
[----:B------:R1:W-:Y:S01]  /*7b00*/  @!P4 STG.E.U8 desc[UR16][R10.64+0x30], R89 ;  /* 0x000030590a00c986 */ /* 0x0003e2000c101110 */
[----:B0-----:R-:W-:-:S05]  /*7b10*/  F2FP.SATFINITE.E4M3.F32.PACK_AB_MERGE_C R7, RZ, R22, RZ ;  /* 0x00000016ff07723e */ /* 0x001fca00048070ff */
[----:B------:R1:W-:Y:S04]  /*7b20*/  @!P6 STG.E.U8 desc[UR16][R10.64+0x31], R7 ;  /* 0x000031070a00e986 */ /* 0x0003e8000c101110 */
[----:B------:R1:W-:Y:S04]  /*7b30*/  @!P2 STG.E.U8 desc[UR16][R12.64+0x38], R19 ;  /* 0x000038130c00a986 */ /* 0x0003e8000c101110 */
[----:B------:R1:W-:Y:S04]  /*7b40*/  @!P0 STG.E.U8 desc[UR16][R12.64+0x39], R15 ;  /* 0x0000390f0c008986 */ /* 0x0003e8000c101110 */
[----:B------:R1:W-:Y:S04]  /*7b50*/  @!P5 STG.E.U8 desc[UR16][R10.64+0x38], R21 ;  /* 0x000038150a00d986 */ /* 0x0003e8000c101110 */
[----:B------:R1:W-:Y:S02]  /*7b60*/  @!P1 STG.E.U8 desc[UR16][R10.64+0x39], R17 ;  /* 0x000039110a009986 */ /* 0x0003e4000c101110 */
.L_x_168:
[----:B------:R-:W-:Y:S05]  /*7b70*/  BSYNC B0 ;  /* 0x0000000000007941 */ /* 0x000fea0003800000 */
.L_x_38:
[----:B------:R-:W-:Y:S01]  /*7b80*/  ULDC UR6, c[0x0][0xc] ;  /* 0x0000030000067ab9 */ /* 0x000fe20000000800 */
[----:B------:R-:W-:Y:S01]  /*7b90*/  ULDC UR7, c[0x0][0x10] ;  /* 0x0000040000077ab9 */ /* 0x000fe20000000800 */
[----:B01---5:R-:W0:Y:S01]  /*7ba0*/  LDC R7, c[0x0][0x14] ;  /* 0x00000500ff077b82 */ /* 0x023e220000000800 */
[----:B------:R-:W-:Y:S01]  /*7bb0*/  UIMAD.WIDE.U32 UR6, UR6, UR7, URZ ;  /* 0x00000007060672a5 */ /* 0x000fe2000f8e003f */
[----:B------:R-:W-:Y:S01]  /*7bc0*/  PRMT R10, RZ, 0x7610, R10 ;  /* 0x00007610ff0a7816 */ /* 0x000fe2000000000a */
[----:B------:R-:W-:-:S04]  /*7bd0*/  IMAD.MOV.U32 R11, RZ, RZ, -0x1 ;  /* 0xffffffffff0b7424 */ /* 0x000fc800078e00ff */
[----:B0-----:R-:W-:-:S04]  /*7be0*/  IMAD.WIDE.U32 R2, R7, UR6, R2 ;  /* 0x0000000607027c25 */ /* 0x001fc8000f8e0002 */
[----:B------:R-:W-:Y:S01]  /*7bf0*/  IMAD R7, R7, UR7, RZ ;  /* 0x0000000707077c24 */ /* 0x000fe2000f8e02ff */
[----:B------:R-:W-:Y:S02]  /*7c00*/  ULDC.64 UR6, c[0x0][0x650] ;  /* 0x0001940000067ab9 */ /* 0x000fe40000000a00 */
[----:B------:R-:W-:Y:S01]  /*7c10*/  ISETP.GE.U32.AND P0, PT, R2, UR6, PT ;  /* 0x0000000602007c0c */ /* 0x000fe2000bf06070 */
[----:B------:R-:W-:Y:S02]  /*7c20*/  IMAD.IADD R3, R3, 0x1, R7 ;  /* 0x0000000103037824 */ /* 0x000fe400078e0207 */
[----:B------:R-:W-:-:S03]  /*7c30*/  IMAD.MOV.U32 R7, RZ, RZ, -0x1 ;  /* 0xffffffffff077424 */ /* 0x000fc600078e00ff */
[----:B------:R-:W-:-:S13]  /*7c40*/  ISETP.GE.U32.AND.EX P0, PT, R3, UR7, PT, P0 ;  /* 0x0000000703007c0c */ /* 0x000fda000bf06100 */
[----:B------:R-:W-:Y:S05]  /*7c50*/  @P0 BRA `(.L_x_169) ;  /* 0x0000000400600947 */ /* 0x000fea0003800000 */
[----:B------:R-:W0:Y:S01]  /*7c60*/  S2R R22, SR_CTAID.X ;  /* 0x0000000000167919 */ /* 0x000e220000002500 */
[----:B------:R-:W1:Y:S01]  /*7c70*/  LDC.64 R16, c[0x0][0x628] ;  /* 0x00018a00ff107b82 */ /* 0x000e620000000a00 */
[----:B------:R-:W-:Y:S01]  /*7c80*/  ULDC UR6, c[0x0][0x150] ;  /* 0x0000540000067ab9 */ /* 0x000fe20000000800 */
[----:B--234-:R-:W-:Y:S01]  /*7c90*/  IMAD.MOV.U32 R14, RZ, RZ, R2 ;  /* 0x000000ffff0e7224 */ /* 0x01cfe200078e0002 */
[----:B------:R-:W2:Y:S01]  /*7ca0*/  S2R R24, SR_CTAID.Y ;  /* 0x0000000000187919 */ /* 0x000ea20000002600 */
[----:B------:R-:W-:-:S04]  /*7cb0*/  IMAD.MOV.U32 R15, RZ, RZ, R3 ;  /* 0x000000ffff0f7224 */ /* 0x000fc800078e0003 */
[----:B------:R-:W3:Y:S08]  /*7cc0*/  LDC R25, c[0x0][0x144] ;  /* 0x00005100ff197b82 */ /* 0x000ef00000000800 */
[----:B------:R-:W4:Y:S08]  /*7cd0*/  LDC R18, c[0x0][0x630] ;  /* 0x00018c00ff127b82 */ /* 0x000f300000000800 */
[----:B------:R-:W2:Y:S01]  /*7ce0*/  LDC.64 R20, c[0x0][0x620] ;  /* 0x00018800ff147b82 */ /* 0x000ea20000000a00 */
[----:B-1----:R-:W-:-:S04]  /*7cf0*/  ISETP.NE.U32.AND P0, PT, R16, RZ, PT ;  /* 0x000000ff1000720c */ /* 0x002fc80003f05070 */
[----:B------:R-:W-:Y:S02]  /*7d00*/  ISETP.NE.AND.EX P0, PT, R17, RZ, PT, P0 ;  /* 0x000000ff1100720c */ /* 0x000fe40003f05300 */
[----:B0-----:R-:W-:-:S05]  /*7d10*/  I2FP.F32.U32 R7, R22 ;  /* 0x0000001600077245 */ /* 0x001fca0000201000 */
[----:B------:R-:W-:-:S04]  /*7d20*/  FMUL R7, R7, UR6 ;  /* 0x0000000607077c20 */ /* 0x000fc80008400000 */
[----:B------:R0:W1:Y:S02]  /*7d30*/  F2I.U32.TRUNC.NTZ R23, R7 ;  /* 0x0000000700177305 */ /* 0x000064000020f000 */
[----:B---34-:R-:W-:Y:S05]  /*7d40*/  @!P0 BRA `(.L_x_170) ;  /* 0x0000000000288947 */ /* 0x018fea0003800000 */
[----:B0-----:R-:W0:Y:S02]  /*7d50*/  LDC R7, c[0x0][0x634] ;  /* 0x00018d00ff077b82 */ /* 0x001e240000000800 */
        /* <DEDUP_REMOVED lines=9> */
.L_x_170:
[-CC-:B------:R-:W-:Y:S01]  /*7df0*/  SHF.R.U64 R19, R14, R18.reuse, R15.reuse ;  /* 0x000000120e137219 */ /* 0x180fe2000000120f */
[----:B------:R-:W3:Y:S01]  /*7e00*/  LDC.64 R30, c[0x0][0x640] ;  /* 0x00019000ff1e7b82 */ /* 0x000ee20000000a00 */
[----:B0-----:R-:W-:Y:S01]  /*7e10*/  SHF.R.U32.HI R7, RZ, R18, R15 ;  /* 0x00000012ff077219 */ /* 0x001fe2000001160f */
[----:B-1----:R-:W-:Y:S01]  /*7e20*/  IMAD.MOV R23, RZ, RZ, -R23 ;  /* 0x000000ffff177224 */ /* 0x002fe200078e0a17 */
[----:B------:R-:W-:Y:S01]  /*7e30*/  IADD3 R13, P0, RZ, -R19, RZ ;  /* 0x80000013ff0d7210 */ /* 0x000fe20007f1e0ff */
[----:B------:R-:W-:Y:S02]  /*7e40*/  ULDC UR6, c[0x0][0x154] ;  /* 0x0000550000067ab9 */ /* 0x000fe40000000800 */
[----:B------:R-:W-:Y:S02]  /*7e50*/  IMAD R25, R25, R23, R22 ;  /* 0x0000001719197224 */ /* 0x000fe400078e0216 */
[----:B------:R-:W0:Y:S01]  /*7e60*/  LDC R14, c[0x0][0x618] ;  /* 0x00018600ff0e7b82 */ /* 0x000e220000000800 */
[----:B------:R-:W-:-:S02]  /*7e70*/  IMAD.X R7, RZ, RZ, ~R7, P0 ;  /* 0x000000ffff077224 */ /* 0x000fc400000e0e07 */
[----:B--2---:R-:W-:-:S04]  /*7e80*/  IMAD.WIDE.U32 R10, R13, R20, R2 ;  /* 0x000000140d0a7225 */ /* 0x004fc800078e0002 */
[----:B------:R-:W-:Y:S01]  /*7e90*/  IMAD R12, R7, R20, RZ ;  /* 0x00000014070c7224 */ /* 0x000fe200078e02ff */
[----:B------:R-:W1:Y:S03]  /*7ea0*/  LDC R26, c[0x0][0x608] ;  /* 0x00018200ff1a7b82 */ /* 0x000e660000000800 */
[----:B------:R-:W-:Y:S02]  /*7eb0*/  IMAD R7, R13, R21, R12 ;  /* 0x000000150d077224 */ /* 0x000fe400078e020c */
[----:B------:R-:W-:Y:S02]  /*7ec0*/  IMAD.MOV.U32 R13, RZ, RZ, 0x1 ;  /* 0x00000001ff0d7424 */ /* 0x000fe400078e00ff */
[----:B------:R-:W-:Y:S01]  /*7ed0*/  IMAD.IADD R7, R11, 0x1, R7 ;  /* 0x000000010b077824 */ /* 0x000fe200078e0207 */
[----:B------:R-:W2:Y:S01]  /*7ee0*/  LDC R28, c[0x0][0x658] ;  /* 0x00019600ff1c7b82 */ /* 0x000ea20000000800 */
[----:B------:R-:W-:-:S02]  /*7ef0*/  I2FP.F32.U32 R11, R24 ;  /* 0x00000018000b7245 */ /* 0x000fc40000201000 */
[----:B---3--:R-:W-:-:S03]  /*7f00*/  ISETP.NE.U32.AND P0, PT, R30, RZ, PT ;  /* 0x000000ff1e00720c */ /* 0x008fc60003f05070 */
[----:B------:R-:W-:Y:S01]  /*7f10*/  FMUL R12, R11, UR6 ;  /* 0x000000060b0c7c20 */ /* 0x000fe20008400000 */
[----:B------:R-:W-:Y:S01]  /*7f20*/  ISETP.NE.AND.EX P0, PT, R31, RZ, PT, P0 ;  /* 0x000000ff1f00720c */ /* 0x000fe20003f05300 */
[----:B------:R-:W3:Y:S01]  /*7f30*/  LDC R23, c[0x0][0x148] ;  /* 0x00005200ff177b82 */ /* 0x000ee20000000800 */
[-CC-:B0-----:R-:W-:Y:S01]  /*7f40*/  SHF.R.U64 R18, R10, R14.reuse, R7.reuse ;  /* 0x0000000e0a127219 */ /* 0x181fe20000001207 */
[----:B------:R0:W4:Y:S01]  /*7f50*/  F2I.U32.TRUNC.NTZ R20, R12 ;  /* 0x0000000c00147305 */ /* 0x000122000020f000 */
[----:B------:R-:W-:Y:S01]  /*7f60*/  SHF.R.U32.HI R7, RZ, R14, R7 ;  /* 0x0000000eff077219 */ /* 0x000fe20000011607 */
[----:B------:R-:W-:-:S04]  /*7f70*/  IMAD.MOV.U32 R11, RZ, RZ, -0x1 ;  /* 0xffffffffff0b7424 */ /* 0x000fc800078e00ff */
[----:B------:R-:W0:Y:S01]  /*7f80*/  LDC R22, c[0x0][0x600] ;  /* 0x00018000ff167b82 */ /* 0x000e220000000800 */
[-CC-:B-1----:R-:W-:Y:S02]  /*7f90*/  SHF.R.U64 R16, R18, R26.reuse, R7.reuse ;  /* 0x0000001a12107219 */ /* 0x182fe40000001207 */
[----:B------:R-:W-:-:S05]  /*7fa0*/  SHF.R.U32.HI R7, RZ, R26, R7 ;  /* 0x0000001aff077219 */ /* 0x000fca0000011607 */
[----:B------:R-:W1:Y:S01]  /*7fb0*/  LDC R29, c[0x0][0x648] ;  /* 0x00019200ff1d7b82 */ /* 0x000e620000000800 */
[-C--:B--2---:R-:W-:Y:S02]  /*7fc0*/  SHF.L.U32 R10, R11, R28.reuse, RZ ;  /* 0x0000001c0b0a7219 */ /* 0x084fe400000006ff */
[-CC-:B------:R-:W-:Y:S02]  /*7fd0*/  SHF.R.U64 R21, R16, R28.reuse, R7.reuse ;  /* 0x0000001c10157219 */ /* 0x180fe40000001207 */
[----:B------:R-:W-:Y:S02]  /*7fe0*/  SHF.R.U32.HI R11, RZ, R28, R7 ;  /* 0x0000001cff0b7219 */ /* 0x000fe40000011607 */
[----:B------:R-:W-:Y:S01]  /*7ff0*/  LOP3.LUT R27, RZ, R10, RZ, 0x33, !PT ;  /* 0x0000000aff1b7212 */ /* 0x000fe200078e33ff */
[----:B------:R-:W2:Y:S01]  /*8000*/  LDC R33, c[0x0][0x638] ;  /* 0x00018e00ff217b82 */ /* 0x000ea20000000800 */
[----:B------:R-:W-:Y:S01]  /*8010*/  SHF.L.U32 R28, R13, R28, RZ ;  /* 0x0000001c0d1c7219 */ /* 0x000fe200000006ff */
[----:B------:R-:W-:-:S06]  /*8020*/  IMAD.MOV.U32 R10, RZ, RZ, R21 ;  /* 0x000000ffff0a7224 */ /* 0x000fcc00078e0015 */
[----:B------:R-:W0:Y:S01]  /*8030*/  LDC R34, c[0x0][0x610] ;  /* 0x00018400ff227b82 */ /* 0x000e220000000800 */
[----:B----4-:R-:W-:Y:S05]  /*8040*/  @!P0 BRA `(.L_x_171) ;  /* 0x0000000000288947 */ /* 0x010fea0003800000 */
[----:B------:R-:W4:Y:S02]  /*8050*/  LDC R10, c[0x0][0x64c] ;  /* 0x00019300ff0a7b82 */ /* 0x000f240000000800 */
[----:B----4-:R-:W-:-:S05]  /*8060*/  IADD3 R7, P0, R21, R10, RZ ;  /* 0x0000000a15077210 */ /* 0x010fca0007f1e0ff */
[----:B------:R-:W-:-:S04]  /*8070*/  IMAD.X R17, RZ, RZ, R11, P0 ;  /* 0x000000ffff117224 */ /* 0x000fc800000e060b */
[----:B------:R-:W-:-:S04]  /*8080*/  IMAD.WIDE.U32 R10, R17, R30, RZ ;  /* 0x0000001e110a7225 */ /* 0x000fc800078e00ff */
[----:B0-----:R-:W-:-:S04]  /*8090*/  IMAD.WIDE.U32 R12, P0, R7, R31, R10 ;  /* 0x0000001f070c7225 */ /* 0x001fc8000780000a */
[----:B------:R-:W-:-:S04]  /*80a0*/  IMAD.WIDE.U32 R10, R7, R30, RZ ;  /* 0x0000001e070a7225 */ /* 0x000fc800078e00ff */
[----:B------:R-:W-:Y:S01]  /*80b0*/  IMAD.X R15, RZ, RZ, RZ, P0 ;  /* 0x000000ffff0f7224 */ /* 0x000fe200000e06ff */
[----:B------:R-:W-:Y:S01]  /*80c0*/  IADD3 RZ, P0, R11, R12, RZ ;  /* 0x0000000c0bff7210 */ /* 0x000fe20007f1e0ff */
[----:B------:R-:W-:-:S04]  /*80d0*/  IMAD.MOV.U32 R14, RZ, RZ, R13 ;  /* 0x000000ffff0e7224 */ /* 0x000fc800078e000d */
[----:B------:R-:W-:-:S08]  /*80e0*/  IMAD.WIDE.U32.X R10, R17, R31, R14, P0 ;  /* 0x0000001f110a7225 */ /* 0x000fd000000e040e */
.L_x_171:
[----:B-1----:R-:W-:Y:S01]  /*80f0*/  SHF.R.U64 R7, R10, R29, R11 ;  /* 0x0000001d0a077219 */ /* 0x002fe2000000120b */
[----:B0-----:R-:W-:Y:S01]  /*8100*/  VIADD R11, R22, 0xffffffff ;  /* 0xffffffff160b7836 */ /* 0x001fe20000000000 */
[----:B------:R-:W-:Y:S01]  /*8110*/  LOP3.LUT R32, R16, R27, RZ, 0xc0, !PT ;  /* 0x0000001b10207212 */ /* 0x000fe200078ec0ff */
[----:B------:R-:W-:Y:S02]  /*8120*/  IMAD.MOV R20, RZ, RZ, -R20 ;  /* 0x000000ffff147224 */ /* 0x000fe400078e0a14 */
[----:B------:R-:W-:Y:S01]  /*8130*/  IMAD.MOV R10, RZ, RZ, -R7 ;  /* 0x000000ffff0a7224 */ /* 0x000fe200078e0a07 */
[----:B------:R-:W-:Y:S01]  /*8140*/  LOP3.LUT R18, R18, R11, RZ, 0xc0, !PT ;  /* 0x0000000b12127212 */ /* 0x000fe200078ec0ff */
[----:B------:R-:W-:Y:S02]  /*8150*/  IMAD R32, R28, R7, R32 ;  /* 0x000000071c207224 */ /* 0x000fe400078e0220 */
[----:B---3--:R-:W-:Y:S02]  /*8160*/  @P3 IMAD R25, R23, R20, R24 ;  /* 0x0000001417193224 */ /* 0x008fe400078e0218 */
[----:B--2---:R-:W-:-:S02]  /*8170*/  IMAD R7, R10, R33, R21 ;  /* 0x000000210a077224 */ /* 0x004fc400078e0215 */
[----:B------:R-:W-:Y:S02]  /*8180*/  IMAD R32, R32, R34, R25 ;  /* 0x0000002220207224 */ /* 0x000fe400078e0219 */
[----:B------:R-:W-:Y:S02]  /*8190*/  IMAD R7, R7, R22, R18 ;  /* 0x0000001607077224 */ /* 0x000fe400078e0212 */
[----:B------:R-:W-:-:S03]  /*81a0*/  IMAD.MOV.U32 R10, RZ, RZ, 0x1 ;  /* 0x00000001ff0a7424 */ /* 0x000fc600078e00ff */
[----:B------:R-:W-:Y:S02]  /*81b0*/  SEL R11, R7, R32, !P3 ;  /* 0x00000020070b7207 */ /* 0x000fe40005800000 */
[----:B------:R-:W-:Y:S01]  /*81c0*/  SEL R32, R32, R7, !P3 ;  /* 0x0000000720207207 */ /* 0x000fe20005800000 */
[----:B------:R-:W-:-:S07]  /*81d0*/  IMAD.MOV.U32 R7, RZ, RZ, R19 ;  /* 0x000000ffff077224 */ /* 0x000fce00078e0013 */
.L_x_169:
[----:B------:R-:W-:Y:S01]  /*81e0*/  LOP3.LUT P0, RZ, R10, 0xff, RZ, 0xc0, !PT ;  /* 0x000000ff0aff7812 */ /* 0x000fe2000780c0ff */
[----:B------:R-:W-:-:S12]  /*81f0*/  IMAD.MOV.U32 R10, RZ, RZ, R32 ;  /* 0x000000ffff0a7224 */ /* 0x000fd800078e0020 */
[----:B------:R-:W-:Y:S05]  /*8200*/  @P0 BRA `(.L_x_172) ;  /* 0xffffff90008c0947 */ /* 0x000fea000383ffff */
[----:B------:R-:W-:Y:S05]  /*8210*/  EXIT ;  /* 0x000000000000794d */ /* 0x000fea0003800000 */
.L_x_8:
[----:B-1----:R-:W-:Y:S01]  /*8220*/  ULDC.64 UR4, c[0x0][0x650] ;  /* 0x0001940000047ab9 */ /* 0x002fe20000000a00 */
        /* <DEDUP_REMOVED lines=25> */
.L_x_174:
[----:B------:R-:W0:Y:S01]  /*83c0*/  LDC.64 R28, c[0x0][0x640] ;  /* 0x00019000ff1c7b82 */ /* 0x000e220000000a00 */
[-CC-:B------:R-:W-:Y:S01]  /*83d0*/  SHF.R.U64 R21, R16, R6.reuse, R17.reuse ;  /* 0x0000000610157219 */ /* 0x180fe20000001211 */
[----:B------:R-:W-:Y:S01]  /*83e0*/  IMAD.MOV.U32 R31, RZ, RZ, 0x1 ;  /* 0x00000001ff1f7424 */ /* 0x000fe200078e00ff */
[----:B------:R-:W-:Y:S02]  /*83f0*/  SHF.R.U32.HI R5, RZ, R6, R17 ;  /* 0x00000006ff057219 */ /* 0x000fe40000011611 */
        /* <DEDUP_REMOVED lines=9> */
[----:B0-----:R-:W-:Y:S01]  /*8490*/  ISETP.NE.U32.AND P0, PT, R28, RZ, PT ;  /* 0x000000ff1c00720c */ /* 0x001fe20003f05070 */
[----:B------:R-:W-:-:S03]  /*84a0*/  IMAD.MOV.U32 R11, RZ, RZ, -0x1 ;  /* 0xffffffffff0b7424 */ /* 0x000fc600078e00ff */
[----:B------:R-:W-:Y:S02]  /*84b0*/  ISETP.NE.AND.EX P0, PT, R29, RZ, PT, P0 ;  /* 0x000000ff1d00720c */ /* 0x000fe40003f05300 */
[----:B------:R-:W0:Y:S01]  /*84c0*/  LDC R24, c[0x0][0x600] ;  /* 0x00018000ff187b82 */ /* 0x000e220000000800 */
[-CC-:B-1----:R-:W-:Y:S02]  /*84d0*/  SHF.R.U64 R18, R10, R14.reuse, R5.reuse ;  /* 0x0000000e0a127219 */ /* 0x182fe40000001205 */
[----:B------:R-:W-:-:S05]  /*84e0*/  SHF.R.U32.HI R5, RZ, R14, R5 ;  /* 0x0000000eff057219 */ /* 0x000fca0000011605 */
        /* <DEDUP_REMOVED lines=21> */
.L_x_175:
[----:B-1----:R-:W-:Y:S01]  /*8640*/  SHF.R.U64 R6, R10, R25, R11 ;  /* 0x000000190a067219 */ /* 0x002fe2000000120b */
[----:B0-----:R-:W-:Y:S01]  /*8650*/  VIADD R11, R24, 0xffffffff ;  /* 0xffffffff180b7836 */ /* 0x001fe20000000000 */
[----:B------:R-:W-:Y:S01]  /*8660*/  SHF.L.U32 R9, R31, R26, RZ ;  /* 0x0000001a1f097219 */ /* 0x000fe200000006ff */
[----:B------:R-:W-:Y:S01]  /*8670*/  @P3 IMAD R12, R13, R20, R8 ;  /* 0x000000140d0c3224 */ /* 0x000fe200078e0208 */
[----:B------:R-:W-:Y:S01]  /*8680*/  LOP3.LUT R5, R22, R33, RZ, 0xc0, !PT ;  /* 0x0000002116057212 */ /* 0x000fe200078ec0ff */
[----:B------:R-:W-:Y:S01]  /*8690*/  IMAD.MOV R10, RZ, RZ, -R6 ;  /* 0x000000ffff0a7224 */ /* 0x000fe200078e0a06 */
[----:B------:R-:W-:Y:S01]  /*86a0*/  LOP3.LUT R18, R18, R11, RZ, 0xc0, !PT ;  /* 0x0000000b12127212 */ /* 0x000fe200078ec0ff */
[----:B------:R-:W-:Y:S02]  /*86b0*/  IMAD.MOV.U32 R8, RZ, RZ, 0x1 ;  /* 0x00000001ff087424 */ /* 0x000fe400078e00ff */
[----:B------:R-:W-:Y:S02]  /*86c0*/  IMAD R9, R9, R6, R5 ;  /* 0x0000000609097224 */ /* 0x000fe400078e0205 */
[----:B--2---:R-:W-:-:S02]  /*86d0*/  IMAD R5, R10, R27, R23 ;  /* 0x0000001b0a057224 */ /* 0x004fc400078e0217 */
[----:B---3--:R-:W-:Y:S02]  /*86e0*/  IMAD R6, R9, R30, R12 ;  /* 0x0000001e09067224 */ /* 0x008fe400078e020c */
[----:B------:R-:W-:Y:S01]  /*86f0*/  IMAD R9, R5, R24, R18 ;  /* 0x0000001805097224 */ /* 0x000fe200078e0212 */
[----:B------:R-:W-:Y:S01]  /*8700*/  PRMT R5, R8, 0x7610, R5 ;  /* 0x0000761008057816 */ /* 0x000fe20000000005 */
[----:B------:R-:W-:-:S03]  /*8710*/  IMAD.MOV.U32 R16, RZ, RZ, R21 ;  /* 0x000000ffff107224 */ /* 0x000fc600078e0015 */
[----:B------:R-:W-:Y:S02]  /*8720*/  SEL R17, R9, R6, !P3 ;  /* 0x0000000609117207 */ /* 0x000fe40005800000 */
[----:B------:R-:W-:-:S07]  /*8730*/  SEL R6, R6, R9, !P3 ;  /* 0x0000000906067207 */ /* 0x000fce0005800000 */
.L_x_173:
[----:B------:R-:W-:-:S08]  /*8740*/  NOP ;  /* 0x0000000000007918 */ /* 0x000fd00000000000 */
[----:B------:R-:W0:-:S00]  /*8750*/  USETMAXREG.DEALLOC.CTAPOOL 0x28 ;  /* 0x00000028000079c8 */ /* 0x000e0000080e0500 */
[----:B0-----:R-:W-:-:S13]  /*8760*/  ISETP.NE.AND P0, PT, R7, RZ, PT ;  /* 0x000000ff0700720c */ /* 0x001fda0003f05270 */
[----:B------:R-:W-:Y:S05]  /*8770*/  @P0 EXIT ;  /* 0x000000000000094d */ /* 0x000fea0003800000 */
[----:B------:R-:W-:Y:S01]  /*8780*/  LOP3.LUT P0, RZ, R5, 0xff, RZ, 0xc0, !PT ;  /* 0x000000ff05ff7812 */ /* 0x000fe2000780c0ff */
[----:B------:R-:W-:Y:S02]  /*8790*/  IMAD.MOV.U32 R5, RZ, RZ, 0x1 ;  /* 0x00000001ff057424 */ /* 0x000fe400078e00ff */
[----:B------:R-:W-:-:S10]  /*87a0*/  IMAD.MOV.U32 R12, RZ, RZ, RZ ;  /* 0x000000ffff0c7224 */ /* 0x000fd400078e00ff */
[----:B------:R-:W-:Y:S05]  /*87b0*/  @!P0 BRA `(.L_x_176) ;  /* 0x0000000c00748947 */ /* 0x000fea0003800000 */
[----:B------:R-:W0:Y:S01]  /*87c0*/  LDC R5, c[0x0][0x28c] ;  /* 0x0000a300ff057b82 */ /* 0x000e220000000800 */
[----:B------:R-:W-:Y:S01]  /*87d0*/  ULDC UR5, c[0x0][0x658] ;  /* 0x0001960000057ab9 */ /* 0x000fe20000000800 */
[----:B------:R-:W-:Y:S01]  /*87e0*/  UMOV UR11, 0xffffffff ;  /* 0xffffffff000b7882 */ /* 0x000fe20000000000 */
[----:B------:R-:W-:Y:S01]  /*87f0*/  UMOV UR16, 0x1 ;  /* 0x0000000100107882 */ /* 0x000fe20000000000 */
[----:B------:R-:W-:Y:S01]  /*8800*/  USHF.L.U32 UR11, UR11, UR5, URZ ;  /* 0x000000050b0b7299 */ /* 0x000fe2000800063f */
[----:B------:R-:W-:Y:S01]  /*8810*/  BSSY B0, `(.L_x_176) ;  /* 0x00000d7000007945 */ /* 0x000fe20003800000 */
[----:B------:R-:W-:Y:S01]  /*8820*/  ULDC UR9, c[0x0][0xc] ;  /* 0x0000030000097ab9 */ /* 0x000fe20000000800 */
[----:B------:R-:W-:Y:S01]  /*8830*/  ULDC UR12, c[0x0][0x10] ;  /* 0x00000400000c7ab9 */ /* 0x000fe20000000800 */
[----:B------:R-:W1:Y:S01]  /*8840*/  S2UR UR8, SR_CgaCtaId ;  /* 0x00000000000879c3 */ /* 0x000e620000008800 */
[----:B------:R-:W-:Y:S01]  /*8850*/  ULOP3.LUT UR13, URZ, UR11, URZ, 0x33, !UPT ;  /* 0x0000000b3f0d7292 */ /* 0x000fe2000f8e333f */
[----:B------:R-:W-:Y:S01]  /*8860*/  IMAD.MOV.U32 R14, RZ, RZ, 0x1 ;  /* 0x00000001ff0e7424 */ /* 0x000fe200078e00ff */
[----:B------:R-:W-:Y:S01]  /*8870*/  LOP3.LUT R15, R4, 0x2, RZ, 0xfc, !PT ;  /* 0x00000002040f7812 */ /* 0x000fe200078efcff */
[----:B------:R-:W-:Y:S01]  /*8880*/  IMAD.MOV.U32 R12, RZ, RZ, RZ ;  /* 0x000000ffff0c7224 */ /* 0x000fe200078e00ff */
[----:B------:R-:W-:Y:S01]  /*8890*/  ULDC UR4, c[0x0][0x600] ;  /* 0x0001800000047ab9 */ /* 0x000fe20000000800 */
[----:B------:R-:W-:Y:S01]  /*88a0*/  UMOV UR15, 0x55 ;  /* 0x00000055000f7882 */ /* 0x000fe20000000000 */
[----:B------:R-:W-:-:S02]  /*88b0*/  UIADD3 UR4, UR4, -0x1, URZ ;  /* 0xffffffff04047890 */ /* 0x000fc4000fffe03f */
[----:B------:R-:W-:Y:S01]  /*88c0*/  USHF.L.U32 UR5, UR16, UR5, URZ ;  /* 0x0000000510057299 */ /* 0x000fe2000800063f */
[----:B------:R-:W-:Y:S01]  /*88d0*/  ULDC.64 UR28, c[0x0][0x198] ;  /* 0x00006600001c7ab9 */ /* 0x000fe20000000a00 */
[----:B0-----:R-:W-:-:S05]  /*88e0*/  VIADD R5, R5, 0x1f ;  /* 0x0000001f05057836 */ /* 0x001fca0000000000 */
[----:B------:R-:W-:Y:S01]  /*88f0*/  SHF.R.S32.HI R8, RZ, 0x1f, R5 ;  /* 0x0000001fff087819 */ /* 0x000fe20000011405 */
[----:B-1----:R-:W-:-:S03]  /*8900*/  ULOP3.LUT UR10, UR8, 0x1, URZ, 0xc0, !UPT ;  /* 0x00000001080a7892 */ /* 0x002fc6000f8ec03f */
[----:B------:R-:W-:Y:S01]  /*8910*/  LEA.HI R8, R8, R5, RZ, 0x5 ;  /* 0x0000000508087211 */ /* 0x000fe200078f28ff */
[----:B------:R-:W-:Y:S01]  /*8920*/  USHF.R.U32.HI UR27, URZ, 0x1, UR8 ;  /* 0x000000013f1b7899 */ /* 0x000fe20008011608 */
[----:B------:R-:W-:Y:S01]  /*8930*/  IMAD.MOV.U32 R5, RZ, RZ, 0x1 ;  /* 0x00000001ff057424 */ /* 0x000fe200078e00ff */
[----:B------:R-:W-:Y:S01]  /*8940*/  USHF.L.U32 UR6, UR8, 0x5, URZ ;  /* 0x0000000508067899 */ /* 0x000fe2000800063f */
[----:B------:R-:W-:Y:S01]  /*8950*/  SHF.R.S32.HI R11, RZ, 0x5, R8 ;  /* 0x00000005ff0b7819 */ /* 0x000fe20000011408 */
[----:B------:R-:W-:Y:S02]  /*8960*/  USHF.L.U32 UR7, UR8, 0xa, URZ ;  /* 0x0000000a08077899 */ /* 0x000fe4000800063f */
[----:B------:R-:W-:Y:S02]  /*8970*/  ULOP3.LUT UR8, UR8, 0xfffffffe, URZ, 0xc0, !UPT ;  /* 0xfffffffe08087892 */ /* 0x000fe4000f8ec03f */
[----:B------:R-:W-:Y:S01]  /*8980*/  UISETP.GT.U32.AND UP0, UPT, UR10, 0xffff, UPT ;  /* 0x0000ffff0a00788c */ /* 0x000fe2000bf04070 */
[----:B------:R-:W-:Y:S01]  /*8990*/  VIADD R10, R11, 0x1 ;  /* 0x000000010b0a7836 */ /* 0x000fe20000000000 */
[----:B------:R-:W-:-:S02]  /*89a0*/  USHF.L.U32 UR14, UR16, UR8, URZ ;  /* 0x00000008100e7299 */ /* 0x000fc4000800063f */
[----:B------:R-:W-:Y:S02]  /*89b0*/  ULOP3.LUT UR11, UR8, 0x1, URZ, 0xfc, !UPT ;  /* 0x00000001080b7892 */ /* 0x000fe4000f8efc3f */
[----:B------:R-:W-:Y:S02]  /*89c0*/  UIMAD.WIDE.U32 UR8, UR9, UR12, URZ ;  /* 0x0000000c090872a5 */ /* 0x000fe4000f8e003f */
[----:B------:R-:W-:Y:S01]  /*89d0*/  USEL UR10, UR10, 0xffff, !UP0 ;  /* 0x0000ffff0a0a7887 */ /* 0x000fe2000c000000 */
[----:B------:R-:W-:Y:S01]  /*89e0*/  ULDC UR12, c[0x0][0x14] ;  /* 0x00000500000c7ab9 */ /* 0x000fe20000000800 */
[----:B------:R-:W-:Y:S02]  /*89f0*/  USHF.L.U32 UR11, UR16, UR11, URZ ;  /* 0x0000000b100b7299 */ /* 0x000fe4000800063f */
[----:B------:R-:W-:Y:S02]  /*8a00*/  UIMAD.WIDE.U32 UR24, UR8, UR12, URZ ;  /* 0x0000000c081872a5 */ /* 0x000fe4000f8e003f */
[----:B------:R-:W-:-:S02]  /*8a10*/  UIMAD UR21, UR9, UR12, URZ ;  /* 0x0000000c091572a4 */ /* 0x000fc4000f8e023f */
[----:B------:R-:W-:Y:S02]  /*8a20*/  ULOP3.LUT UR10, UR10, 0xffff, URZ, 0xc0, !UPT ;  /* 0x0000ffff0a0a7892 */ /* 0x000fe4000f8ec03f */
[----:B------:R-:W-:Y:S02]  /*8a30*/  ULOP3.LUT UR6, UR6, 0x20, URZ, 0xc0, !UPT ;  /* 0x0000002006067892 */ /* 0x000fe4000f8ec03f */
[----:B------:R-:W-:Y:S02]  /*8a40*/  ULOP3.LUT UR7, UR7, 0x400, URZ, 0xc0, !UPT ;  /* 0x0000040007077892 */ /* 0x000fe4000f8ec03f */
[----:B------:R-:W-:Y:S02]  /*8a50*/  ULOP3.LUT UR14, UR14, UR11, URZ, 0xfc, !UPT ;  /* 0x0000000b0e0e7292 */ /* 0x000fe4000f8efc3f */
[----:B------:R-:W-:Y:S02]  /*8a60*/  UIADD3 UR21, UR25, UR21, URZ ;  /* 0x0000001519157290 */ /* 0x000fe4000fffe03f */
[----:B------:R-:W-:-:S12]  /*8a70*/  USHF.L.U32 UR15, UR15, UR10, URZ ;  /* 0x0000000a0f0f7299 */ /* 0x000fd8000800063f */
.L_x_187:
[----:B------:R-:W-:-:S03]  /*8a80*/  UMOV UR8, 0xffffffff ;  /* 0xffffffff00087882 */ /* 0x000fc60000000000 */
[----:B------:R-:W-:Y:S05]  /*8a90*/  BRA.DIV UR8, `(.L_x_177) ;  /* 0x0000001a08347947 */ /* 0x000fea000b800000 */
[----:B------:R-:W-:-:S13]  /*8aa0*/  ELECT P0, URZ, PT ;  /* 0x00000000003f782f */ /* 0x000fda0003800000 */
.L_x_216:
[----:B------:R-:W0:Y:S01]  /*8ab0*/  LDC R7, c[0x0][0x28c] ;  /* 0x0000a300ff077b82 */ /* 0x000e220000000800 */
[----:B------:R-:W-:Y:S01]  /*8ac0*/  BSSY B1, `(.L_x_178) ;  /* 0x000003b000017945 */ /* 0x000fe20003800000 */
[----:B0-----:R-:W-:-:S13]  /*8ad0*/  ISETP.LT.OR P0, PT, R7, 0x1, !P0 ;  /* 0x000000010700780c */ /* 0x001fda0004701670 */
[----:B------:R-:W-:Y:S05]  /*8ae0*/  @P0 BRA `(.L_x_179) ;  /* 0x0000000000e00947 */ /* 0x000fea0003800000 */
[----:B------:R-:W-:Y:S01]  /*8af0*/  LEA R9, R6, UR27, 0x2 ;  /* 0x0000001b06097c11 */ /* 0x000fe2000f8e10ff */
[----:B------:R-:W-:Y:S01]  /*8b00*/  IMAD.MOV.U32 R21, RZ, RZ, RZ ;  /* 0x000000ffff157224 */ /* 0x000fe200078e00ff */
[----:B------:R-:W-:Y:S01]  /*8b10*/  LEA R17, R17, UR6, 0x6 ;  /* 0x0000000611117c11 */ /* 0x000fe2000f8e30ff */
[----:B------:R-:W-:Y:S02]  /*8b20*/  IMAD.MOV.U32 R6, RZ, RZ, R10 ;  /* 0x000000ffff067224 */ /* 0x000fe400078e000a */
[----:B------:R-:W-:Y:S02]  /*8b30*/  IMAD.MOV.U32 R7, RZ, RZ, R5 ;  /* 0x000000ffff077224 */ /* 0x000fe400078e0005 */
[----:B------:R-:W-:Y:S02]  /*8b40*/  IMAD.MOV.U32 R8, RZ, RZ, R12 ;  /* 0x000000ffff087224 */ /* 0x000fe400078e000c */
[----:B------:R-:W-:-:S07]  /*8b50*/  IMAD.SHL.U32 R19, R9, 0x40, RZ ;  /* 0x0000004009137824 */ /* 0x000fce00078e00ff */
.L_x_182:
[----:B------:R-:W0:Y:S01]  /*8b60*/  S2R R18, SR_CgaCtaId ;  /* 0x0000000000127919 */ /* 0x000e220000008800 */
[----:B------:R-:W-:Y:S02]  /*8b70*/  MOV R9, 0x400 ;  /* 0x0000040000097802 */ /* 0x000fe40000000f00 */
[----:B------:R-:W-:-:S13]  /*8b80*/  LOP3.LUT P1, RZ, R0, 0x7f, RZ, 0xc0, !PT ;  /* 0x0000007f00ff7812 */ /* 0x000fda000782c0ff */
[----:B------:R-:W1:Y:S01]  /*8b90*/  @!P1 LDC R13, c[0x0][0x500] ;  /* 0x00014000ff0d9b82 */ /* 0x000e620000000800 */
[----:B0-----:R-:W-:Y:S02]  /*8ba0*/  LEA R20, R18, R9, 0x18 ;  /* 0x0000000912147211 */ /* 0x001fe400078ec0ff */
[----:B------:R-:W-:-:S03]  /*8bb0*/  SHF.L.U32 R9, R7, 0x1f, RZ ;  /* 0x0000001f07097819 */ /* 0x000fc600000006ff */
[----:B------:R-:W-:-:S04]  /*8bc0*/  IMAD R18, R8, 0x8, R20 ;  /* 0x0000000808127824 */ /* 0x000fc800078e0214 */
[----:B------:R-:W0:Y:S02]  /*8bd0*/  SYNCS.PHASECHK.TRANS64.TRYWAIT P0, [R18+URZ+0xb0], R9 ;  /* 0x0000b009120075a7 */ /* 0x000e24000800017f */
[----:B01----:R-:W-:Y:S05]  /*8be0*/  @!P0 BRA `(.L_x_180) ;  /* 0x0000001800008947 */ /* 0x003fea0003800000 */
.L_x_217:
[----:B0-----:R-:W-:Y:S01]  /*8bf0*/  PRMT R9, R15, 0x9910, RZ ;  /* 0x000099100f097816 */ /* 0x001fe200000000ff */
[----:B------:R0:W-:Y:S03]  /*8c00*/  @!P1 SYNCS.ARRIVE.TRANS64 RZ, [R18+URZ], R13 ;  /* 0x0000000d12ff99a7 */ /* 0x0001e6000800003f */
[----:B------:R-:W-:-:S13]  /*8c10*/  ISETP.NE.AND P0, PT, R9, 0x2, PT ;  /* 0x000000020900780c */ /* 0x000fda0003f05270 */
[----:B0-----:R-:W-:Y:S05]  /*8c20*/  @P0 BRA `(.L_x_181) ;  /* 0x0000000000040947 */ /* 0x001fea0003800000 */
[----:B------:R-:W-:Y:S01]  /*8c30*/  BPT.TRAP 0x1 ;  /* 0x000000040000795c */ /* 0x000fe20000300000 */
.L_x_181:
[----:B------:R-:W-:Y:S01]  /*8c40*/  LEA R9, R8, UR27, 0x2 ;  /* 0x0000001b08097c11 */ /* 0x000fe2000f8e10ff */
[----:B------:R-:W-:Y:S01]  /*8c50*/  VIADD R6, R6, 0xffffffff ;  /* 0xffffffff06067836 */ /* 0x000fe20000000000 */
[----:B------:R-:W-:Y:S01]  /*8c60*/  R2UR UR11, R8 ;  /* 0x00000000080b72ca */ /* 0x000fe200000e0000 */
[----:B------:R-:W-:Y:S01]  /*8c70*/  UIADD3 UR16, UP0, UR28, 0xf0, URZ ;  /* 0x000000f01c107890 */ /* 0x000fe2000ff1e03f */
[----:B------:R-:W-:Y:S01]  /*8c80*/  R2UR UR22, R20 ;  /* 0x00000000141672ca */ /* 0x000fe200000e0000 */
[----:B------:R-:W-:Y:S01]  /*8c90*/  IMAD.U32 R9, R9, 0x800, R20 ;  /* 0x0000080009097824 */ /* 0x000fe200078e0014 */
[----:B------:R-:W-:Y:S01]  /*8ca0*/  R2UR UR23, R19 ;  /* 0x00000000131772ca */ /* 0x000fe200000e0000 */
[----:B------:R-:W-:Y:S01]  /*8cb0*/  UIADD3 UR32, UP1, UR28, 0x1f0, URZ ;  /* 0x000001f01c207890 */ /* 0x000fe2000ff3e03f */
[----:B------:R-:W-:Y:S01]  /*8cc0*/  R2UR UR9, R18 ;  /* 0x00000000120972ca */ /* 0x000fe200000e0000 */
[----:B------:R-:W-:Y:S01]  /*8cd0*/  UIADD3.X UR17, URZ, UR29, URZ, UP0, !UPT ;  /* 0x0000001d3f117290 */ /* 0x000fe200087fe43f */
[----:B------:R-:W-:Y:S01]  /*8ce0*/  R2UR UR8, R9 ;  /* 0x00000000090872ca */ /* 0x000fe200000e0000 */
[----:B------:R-:W-:Y:S01]  /*8cf0*/  UPRMT UR20, URZ, 0x5410, UR15 ;  /* 0x000054103f147896 */ /* 0x000fe2000800000f */
[----:B------:R-:W-:Y:S01]  /*8d00*/  R2UR UR10, R21 ;  /* 0x00000000150a72ca */ /* 0x000fe200000e0000 */
[----:B------:R-:W-:Y:S01]  /*8d10*/  VIADD R8, R8, 0x1 ;  /* 0x0000000108087836 */ /* 0x000fe20000000000 */
[----:B------:R-:W-:Y:S01]  /*8d20*/  R2UR UR12, R16 ;  /* 0x00000000100c72ca */ /* 0x000fe200000e0000 */
[----:B------:R-:W-:Y:S01]  /*8d30*/  ULEA UR11, UR11, UR7, 0xb ;  /* 0x000000070b0b7291 */ /* 0x000fe2000f8e583f */
[----:B------:R-:W-:Y:S01]  /*8d40*/  R2UR UR26, R17 ;  /* 0x00000000111a72ca */ /* 0x000fe200000e0000 */
[----:B------:R-:W-:Y:S01]  /*8d50*/  UPRMT UR30, URZ, 0x5410, UR14 ;  /* 0x000054103f1e7896 */ /* 0x000fe2000800000e */
[----:B------:R-:W-:Y:S01]  /*8d60*/  ISETP.GT.AND P1, PT, R6, 0x1, PT ;  /* 0x000000010600780c */ /* 0x000fe20003f24270 */
[----:B------:R-:W-:Y:S01]  /*8d70*/  UIADD3 UR22, UR22, 0x2c280, UR11 ;  /* 0x0002c28016167890 */ /* 0x000fe2000fffe00b */
[----:B------:R-:W-:Y:S01]  /*8d80*/  ISETP.NE.AND P0, PT, R8, 0x16, PT ;  /* 0x000000160800780c */ /* 0x000fe20003f05270 */
[----:B------:R-:W-:Y:S01]  /*8d90*/  UIADD3.X UR33, URZ, UR29, URZ, UP1, !UPT ;  /* 0x0000001d3f217290 */ /* 0x000fe20008ffe43f */
[----:B------:R-:W-:Y:S01]  /*8da0*/  VIADD R21, R21, 0x20 ;  /* 0x0000002015157836 */ /* 0x000fe20000000000 */
[----:B------:R-:W-:Y:S01]  /*8db0*/  UIADD3 UR8, UR8, 0x280, URZ ;  /* 0x0000028008087890 */ /* 0x000fe2000fffe03f */
[----:B------:R-:W-:Y:S01]  /*8dc0*/  SEL R18, RZ, 0x1, P0 ;  /* 0x00000001ff127807 */ /* 0x000fe20000000000 */
[----:B------:R-:W-:Y:S01]  /*8dd0*/  UMOV UR18, 0x0 ;  /* 0x0000000000127882 */ /* 0x000fe20000000000 */
[----:B------:R-:W-:Y:S01]  /*8de0*/  UMOV UR19, 0x10000000 ;  /* 0x1000000000137882 */ /* 0x000fe20000000000 */
[----:B------:R-:W-:Y:S01]  /*8df0*/  UMOV UR11, UR23 ;  /* 0x00000017000b7c82 */ /* 0x000fe20008000000 */
[----:B------:R-:W-:-:S02]  /*8e00*/  LOP3.LUT R7, R7, R18, RZ, 0x3c, !PT ;  /* 0x0000001207077212 */ /* 0x000fc400078e3cff */
[----:B------:R-:W-:Y:S02]  /*8e10*/  SEL R8, R8, RZ, P0 ;  /* 0x000000ff08087207 */ /* 0x000fe40000000000 */
[----:B------:R0:W-:Y:S02]  /*8e20*/  UTMALDG.3D.MULTICAST [UR8], [UR16], UR20, desc[UR18] ;  /* 0x00001208100073b4 */ /* 0x0001e40008011814 */
[----:B0-----:R-:W-:Y:S01]  /*8e30*/  UMOV UR8, UR22 ;  /* 0x0000001600087c82 */ /* 0x001fe20008000000 */
[----:B------:R-:W-:Y:S02]  /*8e40*/  UMOV UR11, UR26 ;  /* 0x0000001a000b7c82 */ /* 0x000fe40008000000 */
[----:B------:R0:W-:Y:S02]  /*8e50*/  UTMALDG.3D.MULTICAST [UR8], [UR32], UR30, desc[UR18] ;  /* 0x00001208200073b4 */ /* 0x0001e4000801181e */
[----:B0-----:R-:W-:Y:S05]  /*8e60*/  @P1 BRA `(.L_x_182) ;  /* 0xfffffffc003c1947 */ /* 0x001fea000383ffff */
.L_x_179:
[----:B------:R-:W-:Y:S05]  /*8e70*/  BSYNC B1 ;  /* 0x0000000000017941 */ /* 0x000fea0003800000 */
.L_x_178:
[----:B------:R-:W-:Y:S01]  /*8e80*/  LOP3.LUT P1, RZ, R14, 0xff, RZ, 0xc0, !PT ;  /* 0x000000ff0eff7812 */ /* 0x000fe2000782c0ff */
[C---:B------:R-:W-:Y:S01]  /*8e90*/  IMAD.IADD R9, R11.reuse, 0x1, R12 ;  /* 0x000000010b097824 */ /* 0x040fe200078e020c */
[----:B------:R-:W-:Y:S01]  /*8ea0*/  ULDC.64 UR8, c[0x0][0x650] ;  /* 0x0001940000087ab9 */ /* 0x000fe20000000a00 */
[----:B------:R-:W-:Y:S01]  /*8eb0*/  ISETP.GE.U32.AND P2, PT, R11, 0x16, PT ;  /* 0x000000160b00780c */ /* 0x000fe20003f46070 */
[----:B------:R-:W-:Y:S01]  /*8ec0*/  BSSY B1, `(.L_x_183) ;  /* 0x0000069000017945 */ /* 0x000fe20003800000 */
[----:B------:R-:W-:Y:S01]  /*8ed0*/  IMAD.MOV.U32 R17, RZ, RZ, -0x1 ;  /* 0xffffffffff117424 */ /* 0x000fe200078e00ff */
[----:B------:R-:W-:Y:S01]  /*8ee0*/  ISETP.GT.U32.AND P0, PT, R9, 0x15, PT ;  /* 0x000000150900780c */ /* 0x000fe20003f04070 */
[----:B------:R-:W-:Y:S01]  /*8ef0*/  IMAD.MOV.U32 R16, RZ, RZ, -0x1 ;  /* 0xffffffffff107424 */ /* 0x000fe200078e00ff */
[----:B------:R-:W-:Y:S02]  /*8f00*/  PRMT R14, RZ, 0x7610, R14 ;  /* 0x00007610ff0e7816 */ /* 0x000fe4000000000e */
[----:B------:R-:W-:-:S03]  /*8f10*/  ISETP.LT.U32.AND P0, PT, R11, 0x16, P0 ;  /* 0x000000160b00780c */ /* 0x000fc60000701070 */
[----:B------:R-:W0:Y:S01]  /*8f20*/  @P1 S2R R7, SR_CgaCtaId ;  /* 0x0000000000071919 */ /* 0x000e220000008800 */
[----:B------:R-:W-:-:S04]  /*8f30*/  @P1 MOV R6, 0x400 ;  /* 0x0000040000061802 */ /* 0x000fc80000000f00 */
[----:B0-----:R-:W-:Y:S01]  /*8f40*/  @P1 LEA R8, R7, R6, 0x18 ;  /* 0x0000000607081211 */ /* 0x001fe200078ec0ff */
[----:B------:R-:W-:Y:S01]  /*8f50*/  IMAD.WIDE.U32 R6, R9, -0x45d1745d, RZ ;  /* 0xba2e8ba309067825 */ /* 0x000fe200078e00ff */
[----:B------:R-:W-:Y:S02]  /*8f60*/  SEL R6, RZ, 0x1, !P0 ;  /* 0x00000001ff067807 */ /* 0x000fe40004000000 */
[----:B------:R0:W-:Y:S01]  /*8f70*/  @P1 SYNCS.ARRIVE.TRANS64.A1T0 RZ, [R8+URZ+0x178], RZ ;  /* 0x000178ff08ff19a7 */ /* 0x0001e2000810003f */
[----:B------:R-:W-:Y:S02]  /*8f80*/  IADD3 R2, P1, R2, UR24, RZ ;  /* 0x0000001802027c10 */ /* 0x000fe4000ff3e0ff */
[----:B------:R-:W-:Y:S01]  /*8f90*/  LOP3.LUT R5, R5, R6, RZ, 0x3c, !PT ;  /* 0x0000000605057212 */ /* 0x000fe200078e3cff */
[----:B------:R-:W-:Y:S01]  /*8fa0*/  IMAD.MOV.U32 R6, RZ, RZ, -0x1 ;  /* 0xffffffffff067424 */ /* 0x000fe200078e00ff */
[----:B------:R-:W-:Y:S02]  /*8fb0*/  IADD3.X R3, R3, UR21, RZ, P1, !PT ;  /* 0x0000001503037c10 */ /* 0x000fe40008ffe4ff */
[----:B------:R-:W-:-:S02]  /*8fc0*/  ISETP.GE.U32.AND P0, PT, R2, UR8, PT ;  /* 0x0000000802007c0c */ /* 0x000fc4000bf06070 */
[----:B0-----:R-:W-:Y:S02]  /*8fd0*/  SHF.R.U32.HI R8, RZ, 0x4, R7 ;  /* 0x00000004ff087819 */ /* 0x001fe40000011607 */
[----:B------:R-:W-:Y:S02]  /*8fe0*/  ISETP.GE.U32.AND.EX P0, PT, R3, UR9, PT, P0 ;  /* 0x0000000903007c0c */ /* 0x000fe4000bf06100 */
[----:B------:R-:W-:Y:S01]  /*8ff0*/  @P2 LOP3.LUT R5, R5, 0x1, R8, 0x78, !PT ;  /* 0x0000000105052812 */ /* 0x000fe200078e7808 */
[----:B------:R-:W-:Y:S01]  /*9000*/  IMAD R12, R8, -0x16, R9 ;  /* 0xffffffea080c7824 */ /* 0x000fe200078e0209 */
[----:B------:R-:W-:-:S09]  /*9010*/  PRMT R7, RZ, 0x7610, R7 ;  /* 0x00007610ff077816 */ /* 0x000fd20000000007 */
[----:B------:R-:W-:Y:S05]  /*9020*/  @P0 BRA `(.L_x_184) ;  /* 0x0000000400480947 */ /* 0x000fea0003800000 */
[----:B------:R-:W0:Y:S01]  /*9030*/  S2R R17, SR_CTAID.X ;  /* 0x0000000000117919 */ /* 0x000e220000002500 */
[----:B------:R-:W-:Y:S01]  /*9040*/  ULDC.64 UR8, c[0x0][0x628] ;  /* 0x00018a0000087ab9 */ /* 0x000fe20000000a00 */
[----:B------:R-:W1:Y:S01]  /*9050*/  LDC R18, c[0x0][0x144] ;  /* 0x00005100ff127b82 */ /* 0x000e620000000800 */
[----:B------:R-:W-:Y:S01]  /*9060*/  ISETP.NE.U32.AND P0, PT, RZ, UR8, PT ;  /* 0x00000008ff007c0c */ /* 0x000fe2000bf05070 */
[----:B------:R-:W2:Y:S01]  /*9070*/  S2R R13, SR_CTAID.Y ;  /* 0x00000000000d7919 */ /* 0x000ea20000002600 */
[----:B------:R-:W-:Y:S01]  /*9080*/  ULDC UR10, c[0x0][0x150] ;  /* 0x00005400000a7ab9 */ /* 0x000fe20000000800 */
[----:B------:R-:W-:Y:S01]  /*9090*/  ULDC UR11, c[0x0][0x630] ;  /* 0x00018c00000b7ab9 */ /* 0x000fe20000000800 */
[----:B------:R-:W-:Y:S01]  /*90a0*/  ISETP.NE.AND.EX P0, PT, RZ, UR9, PT, P0 ;  /* 0x00000009ff007c0c */ /* 0x000fe2000bf05300 */
[----:B------:R-:W-:Y:S01]  /*90b0*/  IMAD.MOV.U32 R6, RZ, RZ, R2 ;  /* 0x000000ffff067224 */ /* 0x000fe200078e0002 */
[----:B0-----:R-:W-:-:S05]  /*90c0*/  I2FP.F32.U32 R7, R17 ;  /* 0x0000001100077245 */ /* 0x001fca0000201000 */
[----:B------:R-:W-:Y:S01]  /*90d0*/  FMUL R20, R7, UR10 ;  /* 0x0000000a07147c20 */ /* 0x000fe20008400000 */
[----:B------:R-:W-:-:S05]  /*90e0*/  IMAD.MOV.U32 R7, RZ, RZ, R3 ;  /* 0x000000ffff077224 */ /* 0x000fca00078e0003 */
[----:B--2---:R-:W-:Y:S05]  /*90f0*/  @!P0 BRA `(.L_x_185) ;  /* 0x0000000000288947 */ /* 0x004fea0003800000 */
[----:B------:R-:W-:Y:S02]  /*9100*/  ULDC UR10, c[0x0][0x634] ;  /* 0x00018d00000a7ab9 */ /* 0x000fe40000000800 */
[----:B------:R-:W-:-:S05]  /*9110*/  IADD3 R7, P0, R2, UR10, RZ ;  /* 0x0000000a02077c10 */ /* 0x000fca000ff1e0ff */
[----:B------:R-:W-:-:S04]  /*9120*/  IMAD.X R19, RZ, RZ, R3, P0 ;  /* 0x000000ffff137224 */ /* 0x000fc800000e0603 */
[----:B------:R-:W-:-:S04]  /*9130*/  IMAD.WIDE.U32 R8, R19, UR8, RZ ;  /* 0x0000000813087c25 */ /* 0x000fc8000f8e00ff */
[----:B------:R-:W-:-:S04]  /*9140*/  IMAD.WIDE.U32 R8, P0, R7, UR9, R8 ;  /* 0x0000000907087c25 */ /* 0x000fc8000f800008 */
[----:B------:R-:W-:-:S04]  /*9150*/  IMAD.WIDE.U32 R6, R7, UR8, RZ ;  /* 0x0000000807067c25 */ /* 0x000fc8000f8e00ff */
[----:B------:R-:W-:Y:S01]  /*9160*/  IMAD.MOV.U32 R6, RZ, RZ, R9 ;  /* 0x000000ffff067224 */ /* 0x000fe200078e0009 */
[----:B------:R-:W-:Y:S01]  /*9170*/  IADD3 RZ, P1, R7, R8, RZ ;  /* 0x0000000807ff7210 */ /* 0x000fe20007f3e0ff */
[----:B------:R-:W-:-:S04]  /*9180*/  IMAD.X R7, RZ, RZ, RZ, P0 ;  /* 0x000000ffff077224 */ /* 0x000fc800000e06ff */
[----:B------:R-:W-:-:S08]  /*9190*/  IMAD.WIDE.U32.X R6, R19, UR9, R6, P1 ;  /* 0x0000000913067c25 */ /* 0x000fd000088e0406 */
.L_x_185:
[--C-:B------:R-:W-:Y:S01]  /*91a0*/  SHF.R.U64 R16, R6, UR11, R7.reuse ;  /* 0x0000000b06107c19 */ /* 0x100fe20008001207 */
[----:B------:R-:W0:Y:S01]  /*91b0*/  F2I.U32.TRUNC.NTZ R20, R20 ;  /* 0x0000001400147305 */ /* 0x000e22000020f000 */
[----:B------:R-:W-:Y:S01]  /*91c0*/  SHF.R.U32.HI R6, RZ, UR11, R7 ;  /* 0x0000000bff067c19 */ /* 0x000fe20008011607 */
[----:B------:R-:W-:Y:S01]  /*91d0*/  ULDC.64 UR8, c[0x0][0x620] ;  /* 0x0001880000087ab9 */ /* 0x000fe20000000a00 */
[----:B------:R-:W-:Y:S01]  /*91e0*/  IADD3 R9, P0, RZ, -R16, RZ ;  /* 0x80000010ff097210 */ /* 0x000fe20007f1e0ff */
[----:B------:R-:W-:-:S04]  /*91f0*/  ULDC.64 UR10, c[0x0][0x640] ;  /* 0x00019000000a7ab9 */ /* 0x000fc80000000a00 */
[----:B------:R-:W-:Y:S01]  /*9200*/  IMAD.X R6, RZ, RZ, ~R6, P0 ;  /* 0x000000ffff067224 */ /* 0x000fe200000e0e06 */
[----:B------:R-:W-:-:S03]  /*9210*/  ISETP.NE.U32.AND P0, PT, RZ, UR10, PT ;  /* 0x0000000aff007c0c */ /* 0x000fc6000bf05070 */
[----:B------:R-:W-:Y:S01]  /*9220*/  IMAD R8, R6, UR8, RZ ;  /* 0x0000000806087c24 */ /* 0x000fe2000f8e02ff */
[----:B------:R-:W-:Y:S01]  /*9230*/  ISETP.NE.AND.EX P0, PT, RZ, UR11, PT, P0 ;  /* 0x0000000bff007c0c */ /* 0x000fe2000bf05300 */
[----:B------:R-:W-:Y:S01]  /*9240*/  IMAD.WIDE.U32 R6, R9, UR8, R2 ;  /* 0x0000000809067c25 */ /* 0x000fe2000f8e0002 */
[----:B------:R-:W-:-:S03]  /*9250*/  ULDC UR8, c[0x0][0x618] ;  /* 0x0001860000087ab9 */ /* 0x000fc60000000800 */
[----:B------:R-:W-:Y:S01]  /*9260*/  IMAD R9, R9, UR9, R8 ;  /* 0x0000000909097c24 */ /* 0x000fe2000f8e0208 */
[----:B------:R-:W-:Y:S01]  /*9270*/  ULDC UR9, c[0x0][0x154] ;  /* 0x0000550000097ab9 */ /* 0x000fe20000000800 */
[----:B0-----:R-:W-:Y:S02]  /*9280*/  IMAD.MOV R8, RZ, RZ, -R20 ;  /* 0x000000ffff087224 */ /* 0x001fe400078e0a14 */
[----:B------:R-:W-:Y:S01]  /*9290*/  IMAD.IADD R7, R7, 0x1, R9 ;  /* 0x0000000107077824 */ /* 0x000fe200078e0209 */
[----:B------:R-:W0:Y:S01]  /*92a0*/  LDC R20, c[0x0][0x148] ;  /* 0x00005200ff147b82 */ /* 0x000e220000000800 */
[----:B-1----:R-:W-:Y:S01]  /*92b0*/  IMAD R17, R18, R8, R17 ;  /* 0x0000000812117224 */ /* 0x002fe200078e0211 */
[----:B------:R-:W-:Y:S02]  /*92c0*/  I2FP.F32.U32 R8, R13 ;  /* 0x0000000d00087245 */ /* 0x000fe40000201000 */
[--C-:B------:R-:W-:Y:S02]  /*92d0*/  SHF.R.U64 R18, R6, UR8, R7.reuse ;  /* 0x0000000806127c19 */ /* 0x100fe40008001207 */
[----:B------:R-:W-:Y:S01]  /*92e0*/  SHF.R.U32.HI R7, RZ, UR8, R7 ;  /* 0x00000008ff077c19 */ /* 0x000fe20008011607 */
[----:B------:R-:W-:Y:S01]  /*92f0*/  FMUL R8, R8, UR9 ;  /* 0x0000000908087c20 */ /* 0x000fe20008400000 */
[----:B------:R-:W-:-:S02]  /*9300*/  ULDC UR8, c[0x0][0x608] ;  /* 0x0001820000087ab9 */ /* 0x000fc40000000800 */
[--C-:B------:R-:W-:Y:S01]  /*9310*/  SHF.R.U64 R22, R18, UR8, R7.reuse ;  /* 0x0000000812167c19 */ /* 0x100fe20008001207 */
[----:B------:R1:W2:Y:S01]  /*9320*/  F2I.U32.TRUNC.NTZ R23, R8 ;  /* 0x0000000800177305 */ /* 0x0002a2000020f000 */
[----:B------:R-:W-:Y:S01]  /*9330*/  SHF.R.U32.HI R7, RZ, UR8, R7 ;  /* 0x00000008ff077c19 */ /* 0x000fe20008011607 */
[----:B------:R-:W-:-:S03]  /*9340*/  ULDC UR8, c[0x0][0x658] ;  /* 0x0001960000087ab9 */ /* 0x000fc60000000800 */
[--C-:B------:R-:W-:Y:S02]  /*9350*/  SHF.R.U64 R19, R22, UR8, R7.reuse ;  /* 0x0000000816137c19 */ /* 0x100fe40008001207 */
[----:B------:R-:W-:-:S03]  /*9360*/  SHF.R.U32.HI R21, RZ, UR8, R7 ;  /* 0x00000008ff157c19 */ /* 0x000fc60008011607 */
[----:B------:R-:W-:Y:S02]  /*9370*/  IMAD.MOV.U32 R6, RZ, RZ, R19 ;  /* 0x000000ffff067224 */ /* 0x000fe400078e0013 */
[----:B------:R-:W-:Y:S01]  /*9380*/  IMAD.MOV.U32 R7, RZ, RZ, R21 ;  /* 0x000000ffff077224 */ /* 0x000fe200078e0015 */
[----:B-1----:R-:W-:Y:S06]  /*9390*/  @!P0 BRA `(.L_x_186) ;  /* 0x0000000000288947 */ /* 0x002fec0003800000 */
        /* <DEDUP_REMOVED lines=10> */
.L_x_186:
[----:B------:R-:W-:Y:S01]  /*9440*/  ULDC UR8, c[0x0][0x648] ;  /* 0x0001920000087ab9 */ /* 0x000fe20000000800 */
[----:B--2---:R-:W-:Y:S01]  /*9450*/  IMAD.MOV R23, RZ, RZ, -R23 ;  /* 0x000000ffff177224 */ /* 0x004fe200078e0a17 */
[----:B------:R-:W-:Y:S01]  /*9460*/  SHF.R.U64 R7, R6, UR8, R7 ;  /* 0x0000000806077c19 */ /* 0x000fe20008001207 */
[----:B------:R-:W-:Y:S01]  /*9470*/  ULDC UR8, c[0x0][0x638] ;  /* 0x00018e0000087ab9 */ /* 0x000fe20000000800 */
[----:B------:R-:W-:Y:S01]  /*9480*/  LOP3.LUT R6, R22, UR13, RZ, 0xc0, !PT ;  /* 0x0000000d16067c12 */ /* 0x000fe2000f8ec0ff */
[----:B0-----:R-:W-:Y:S01]  /*9490*/  @P3 IMAD R17, R20, R23, R13 ;  /* 0x0000001714113224 */ /* 0x001fe200078e020d */
[----:B------:R-:W-:Y:S01]  /*94a0*/  LOP3.LUT R18, R18, UR4, RZ, 0xc0, !PT ;  /* 0x0000000412127c12 */ /* 0x000fe2000f8ec0ff */
[----:B------:R-:W-:Y:S01]  /*94b0*/  IMAD.MOV R8, RZ, RZ, -R7 ;  /* 0x000000ffff087224 */ /* 0x000fe200078e0a07 */
[----:B------:R-:W-:Y:S01]  /*94c0*/  ULDC UR9, c[0x0][0x610] ;  /* 0x0001840000097ab9 */ /* 0x000fe20000000800 */
[----:B------:R-:W-:Y:S02]  /*94d0*/  IMAD R6, R7, UR5, R6 ;  /* 0x0000000507067c24 */ /* 0x000fe4000f8e0206 */
[----:B------:R-:W-:Y:S01]  /*94e0*/  IMAD R19, R8, UR8, R19 ;  /* 0x0000000808137c24 */ /* 0x000fe2000f8e0213 */
[----:B------:R-:W-:Y:S01]  /*94f0*/  ULDC UR8, c[0x0][0x600] ;  /* 0x0001800000087ab9 */ /* 0x000fe20000000800 */
[----:B------:R-:W-:-:S02]  /*9500*/  IMAD R6, R6, UR9, R17 ;  /* 0x0000000906067c24 */ /* 0x000fc4000f8e0211 */
[----:B------:R-:W-:Y:S02]  /*9510*/  IMAD R19, R19, UR8, R18 ;  /* 0x0000000813137c24 */ /* 0x000fe4000f8e0212 */
[----:B------:R-:W-:-:S03]  /*9520*/  IMAD.MOV.U32 R7, RZ, RZ, 0x1 ;  /* 0x00000001ff077424 */ /* 0x000fc600078e00ff */
[----:B------:R-:W-:Y:S02]  /*9530*/  SEL R17, R19, R6, !P3 ;  /* 0x0000000613117207 */ /* 0x000fe40005800000 */
[----:B------:R-:W-:-:S07]  /*9540*/  SEL R6, R6, R19, !P3 ;  /* 0x0000001306067207 */ /* 0x000fce0005800000 */
.L_x_184:
[----:B------:R-:W-:Y:S05]  /*9550*/  BSYNC B1 ;  /* 0x0000000000017941 */ /* 0x000fea0003800000 */
.L_x_183:
[----:B------:R-:W-:-:S13]  /*9560*/  LOP3.LUT P0, RZ, R7, 0xff, RZ, 0xc0, !PT ;  /* 0x000000ff07ff7812 */ /* 0x000fda000780c0ff */
[----:B------:R-:W-:Y:S05]  /*9570*/  @P0 BRA `(.L_x_187) ;  /* 0xfffffff400400947 */ /* 0x000fea000383ffff */
[----:B------:R-:W-:Y:S05]  /*9580*/  BSYNC B0 ;  /* 0x0000000000007941 */ /* 0x000fea0003800000 */
.L_x_176:
[----:B------:R-:W-:-:S03]  /*9590*/  UMOV UR8, 0xffffffff ;  /* 0xffffffff00087882 */ /* 0x000fc60000000000 */
[----:B------:R-:W-:Y:S05]  /*95a0*/  BRA.DIV UR8, `(.L_x_188) ;  /* 0x0000000e08a47947 */ /* 0x000fea000b800000 */
[----:B------:R-:W-:-:S13]  /*95b0*/  ELECT P0, URZ, PT ;  /* 0x00000000003f782f */ /* 0x000fda0003800000 */
.L_x_220:
[----:B------:R-:W-:Y:S04]  /*95c0*/  BSSY B0, `(.L_x_189) ;  /* 0x00000cd000007945 */ /* 0x000fe80003800000 */
[----:B------:R-:W-:Y:S05]  /*95d0*/  @!P0 BRA `(.L_x_190) ;  /* 0x0000000c002c8947 */ /* 0x000fea0003800000 */
[----:B------:R-:W-:-:S04]  /*95e0*/  LOP3.LUT R4, R4, 0x2, RZ, 0xfc, !PT ;  /* 0x0000000204047812 */ /* 0x000fc800078efcff */
[----:B------:R-:W-:-:S13]  /*95f0*/  ISETP.NE.AND P0, PT, R4, 0x3, PT ;  /* 0x000000030400780c */ /* 0x000fda0003f05270 */
[----:B------:R-:W-:Y:S05]  /*9600*/  @!P0 BRA `(.L_x_191) ;  /* 0x0000000000048947 */ /* 0x000fea0003800000 */
[----:B------:R-:W-:Y:S01]  /*9610*/  BPT.TRAP 0x1 ;  /* 0x000000040000795c */ /* 0x000fe20000300000 */
.L_x_191:
[----:B------:R-:W0:Y:S01]  /*9620*/  S2R R3, SR_CgaCtaId ;  /* 0x0000000000037919 */ /* 0x000e220000008800 */
[----:B------:R-:W-:Y:S02]  /*9630*/  MOV R0, 0x400 ;  /* 0x0000040000007802 */ /* 0x000fe40000000f00 */
[----:B------:R-:W-:Y:S02]  /*9640*/  SHF.L.U32 R2, R5, 0x1f, RZ ;  /* 0x0000001f05027819 */ /* 0x000fe400000006ff */
[----:B0-----:R-:W-:-:S05]  /*9650*/  LEA R3, R3, R0, 0x18 ;  /* 0x0000000003037211 */ /* 0x001fca00078ec0ff */
[----:B------:R-:W-:-:S04]  /*9660*/  VIADD R3, R3, 0xb0 ;  /* 0x000000b003037836 */ /* 0x000fc80000000000 */
[C---:B------:R-:W-:Y:S02]  /*9670*/  IMAD R7, R12.reuse, 0x8, R3 ;  /* 0x000000080c077824 */ /* 0x040fe400078e0203 */
[----:B------:R-:W-:Y:S02]  /*9680*/  VIADD R12, R12, 0x1 ;  /* 0x000000010c0c7836 */ /* 0x000fe40000000000 */
[----:B------:R-:W0:Y:S03]  /*9690*/  SYNCS.PHASECHK.TRANS64.TRYWAIT P0, [R7+URZ], R2 ;  /* 0x00000002070075a7 */ /* 0x000e26000800017f */
[----:B------:R-:W-:-:S04]  /*96a0*/  ISETP.NE.AND P1, PT, R12, 0x16, PT ;  /* 0x000000160c00780c */ /* 0x000fc80003f25270 */
[----:B------:R-:W-:Y:S02]  /*96b0*/  SEL R0, RZ, 0x1, P1 ;  /* 0x00000001ff007807 */ /* 0x000fe40000800000 */
[----:B------:R-:W-:Y:S02]  /*96c0*/  SEL R12, R12, RZ, P1 ;  /* 0x000000ff0c0c7207 */ /* 0x000fe40000800000 */
[----:B------:R-:W-:-:S03]  /*96d0*/  LOP3.LUT R5, R5, R0, RZ, 0x3c, !PT ;  /* 0x0000000005057212 */ /* 0x000fc600078e3cff */
[----:B------:R-:W-:Y:S01]  /*96e0*/  IMAD R9, R12, 0x8, R3 ;  /* 0x000000080c097824 */ /* 0x000fe200078e0203 */
[----:B------:R-:W-:Y:S01]  /*96f0*/  SHF.L.U32 R4, R5, 0x1f, RZ ;  /* 0x0000001f05047819 */ /* 0x000fe200000006ff */
[----:B0-----:R-:W-:Y:S06]  /*9700*/  @!P0 BRA `(.L_x_192) ;  /* 0x0000000c006c8947 */ /* 0x001fec0003800000 */
.L_x_221:
[----:B------:R-:W1:Y:S01]  /*9710*/  SYNCS.PHASECHK.TRANS64.TRYWAIT P0, [R9+URZ], R4 ;  /* 0x00000004090075a7 */ /* 0x000e62000800017f */
[----:B------:R-:W-:-:S05]  /*9720*/  VIADD R0, R12, 0x1 ;  /* 0x000000010c007836 */ /* 0x000fca0000000000 */
[----:B------:R-:W-:-:S04]  /*9730*/  ISETP.NE.AND P1, PT, R0, 0x16, PT ;  /* 0x000000160000780c */ /* 0x000fc80003f25270 */
[----:B0-----:R-:W-:Y:S02]  /*9740*/  SEL R2, RZ, 0x1, P1 ;  /* 0x00000001ff027807 */ /* 0x001fe40000800000 */
[----:B------:R-:W-:Y:S02]  /*9750*/  SEL R0, R0, RZ, P1 ;  /* 0x000000ff00007207 */ /* 0x000fe40000800000 */
[----:B------:R-:W-:-:S03]  /*9760*/  LOP3.LUT R7, R5, R2, RZ, 0x3c, !PT ;  /* 0x0000000205077212 */ /* 0x000fc600078e3cff */
[----:B------:R-:W-:Y:S01]  /*9770*/  IMAD R6, R0, 0x8, R3 ;  /* 0x0000000800067824 */ /* 0x000fe200078e0203 */
[----:B------:R-:W-:Y:S01]  /*9780*/  SHF.L.U32 R5, R7, 0x1f, RZ ;  /* 0x0000001f07057819 */ /* 0x000fe200000006ff */
[----:B-1----:R-:W-:Y:S06]  /*9790*/  @!P0 BRA `(.L_x_193) ;  /* 0x0000000c005c8947 */ /* 0x002fec0003800000 */
.L_x_222:
[----:B------:R-:W1:Y:S01]  /*97a0*/  SYNCS.PHASECHK.TRANS64.TRYWAIT P0, [R6+URZ], R5 ;  /* 0x00000005060075a7 */ /* 0x000e62000800017f */
[----:B------:R-:W-:-:S05]  /*97b0*/  VIADD R0, R0, 0x1 ;  /* 0x0000000100007836 */ /* 0x000fca0000000000 */
[----:B------:R-:W-:-:S04]  /*97c0*/  ISETP.NE.AND P1, PT, R0, 0x16, PT ;  /* 0x000000160000780c */ /* 0x000fc80003f25270 */
[----:B------:R-:W-:Y:S02]  /*97d0*/  SEL R2, RZ, 0x1, P1 ;  /* 0x00000001ff027807 */ /* 0x000fe40000800000 */
[----:B------:R-:W-:Y:S02]  /*97e0*/  SEL R0, R0, RZ, P1 ;  /* 0x000000ff00007207 */ /* 0x000fe40000800000 */
[----:B------:R-:W-:-:S03]  /*97f0*/  LOP3.LUT R7, R7, R2, RZ, 0x3c, !PT ;  /* 0x0000000207077212 */ /* 0x000fc600078e3cff */
[----:B0-----:R-:W-:Y:S01]  /*9800*/  IMAD R9, R0, 0x8, R3 ;  /* 0x0000000800097824 */ /* 0x001fe200078e0203 */
[----:B------:R-:W-:Y:S01]  /*9810*/  SHF.L.U32 R4, R7, 0x1f, RZ ;  /* 0x0000001f07047819 */ /* 0x000fe200000006ff */
[----:B-1----:R-:W-:Y:S06]  /*9820*/  @!P0 BRA `(.L_x_194) ;  /* 0x0000000c004c8947 */ /* 0x002fec0003800000 */
.L_x_223:
        /* <DEDUP_REMOVED lines=9> */
.L_x_224:
        /* <DEDUP_REMOVED lines=9> */
.L_x_225:
        /* <DEDUP_REMOVED lines=9> */
.L_x_226:
        /* <DEDUP_REMOVED lines=9> */
.L_x_227:
        /* <DEDUP_REMOVED lines=9> */
.L_x_228:
        /* <DEDUP_REMOVED lines=9> */
.L_x_229:
        /* <DEDUP_REMOVED lines=9> */
.L_x_230:
        /* <DEDUP_REMOVED lines=9> */
.L_x_231:
        /* <DEDUP_REMOVED lines=9> */
.L_x_232:
        /* <DEDUP_REMOVED lines=9> */
.L_x_233:
        /* <DEDUP_REMOVED lines=9> */
.L_x_234:
        /* <DEDUP_REMOVED lines=9> */
.L_x_235:
        /* <DEDUP_REMOVED lines=9> */
.L_x_236:
        /* <DEDUP_REMOVED lines=9> */
.L_x_237:
        /* <DEDUP_REMOVED lines=9> */
.L_x_238:
        /* <DEDUP_REMOVED lines=9> */
.L_x_239:
        /* <DEDUP_REMOVED lines=9> */
.L_x_240:
[----:B------:R-:W1:Y:S01]  /*a1c0*/  SYNCS.PHASECHK.TRANS64.TRYWAIT P0, [R6+URZ], R5 ;  /* 0x00000005060075a7 */ /* 0x000e62000800017f */
[----:B------:R-:W-:-:S05]  /*a1d0*/  VIADD R0, R0, 0x1 ;  /* 0x0000000100007836 */ /* 0x000fca0000000000 */
[----:B------:R-:W-:-:S04]  /*a1e0*/  ISETP.NE.AND P1, PT, R0, 0x16, PT ;  /* 0x000000160000780c */ /* 0x000fc80003f25270 */
[----:B------:R-:W-:Y:S02]  /*a1f0*/  SEL R2, RZ, 0x1, P1 ;  /* 0x00000001ff027807 */ /* 0x000fe40000800000 */
[----:B------:R-:W-:Y:S02]  /*a200*/  SEL R0, R0, RZ, P1 ;  /* 0x000000ff00007207 */ /* 0x000fe40000800000 */
[----:B------:R-:W-:Y:S01]  /*a210*/  LOP3.LUT R2, R7, R2, RZ, 0x3c, !PT ;  /* 0x0000000207027212 */ /* 0x000fe200078e3cff */
[----:B-1----:R-:W-:Y:S06]  /*a220*/  @!P0 BRA `(.L_x_212) ;  /* 0x0000000800348947 */ /* 0x002fec0003800000 */
.L_x_241:
[----:B------:R-:W-:Y:S01]  /*a230*/  IMAD R3, R0, 0x8, R3 ;  /* 0x0000000800037824 */ /* 0x000fe200078e0203 */
[----:B------:R-:W-:-:S07]  /*a240*/  SHF.L.U32 R0, R2, 0x1f, RZ ;  /* 0x0000001f02007819 */ /* 0x000fce00000006ff */
.L_x_213:
[----:B--2---:R2:W3:Y:S02]  /*a250*/  SYNCS.PHASECHK.TRANS64.TRYWAIT P0, [R3+URZ], R0 ;  /* 0x00000000030075a7 */ /* 0x0044e4000800017f */
[----:B---3--:R-:W-:Y:S05]  /*a260*/  @!P0 NANOSLEEP.SYNCS 0x989680 ;  /* 0x009896800000895d */ /* 0x008fea0003900000 */
[----:B------:R-:W3:Y:S02]  /*a270*/  @!P0 SYNCS.PHASECHK.TRANS64 P0, [R3+URZ], R0 ;  /* 0x00000000030085a7 */ /* 0x000ee4000800007f */
[----:B---3--:R-:W-:Y:S05]  /*a280*/  @!P0 BRA `(.L_x_213) ;  /* 0xfffffffc00f08947 */ /* 0x008fea000383ffff */
.L_x_190:
[----:B------:R-:W-:Y:S05]  /*a290*/  BSYNC B0 ;  /* 0x0000000000007941 */ /* 0x000fea0003800000 */
.L_x_189:
[----:B------:R-:W-:Y:S05]  /*a2a0*/  EXIT ;  /* 0x000000000000794d */ /* 0x000fea0003800000 */
.L_x_22:
[----:B-1----:R-:W-:-:S04]  /*a2b0*/  IMAD.U32 R13, RZ, RZ, UR7 ;  /* 0x00000007ff0d7e24 */ /* 0x002fc8000f8e00ff */
[----:B------:R1:W4:Y:S03]  /*a2c0*/  SYNCS.PHASECHK.TRANS64.TRYWAIT P0, [R13+URZ], R12 ;  /* 0x0000000c0d0075a7 */ /* 0x000326000800017f */
[----:B----4-:R-:W-:Y:S05]  /*a2d0*/  @!P0 NANOSLEEP.SYNCS 0x989680 ;  /* 0x009896800000895d */ /* 0x010fea0003900000 */
[----:B------:R-:W4:Y:S02]  /*a2e0*/  @!P0 SYNCS.PHASECHK.TRANS64 P0, [R13+URZ], R12 ;  /* 0x0000000c0d0085a7 */ /* 0x000f24000800007f */
[----:B----4-:R-:W-:Y:S05]  /*a2f0*/  @!P0 BRA `(.L_x_22) ;  /* 0xfffffffc00ec8947 */ /* 0x010fea000383ffff */
[----:B------:R-:W-:Y:S05]  /*a300*/  BRA `(.L_x_21) ;  /* 0xffffff7400e07947 */ /* 0x000fea000383ffff */
.L_x_28:
[----:B-1----:R-:W-:-:S04]  /*a310*/  IMAD.U32 R15, RZ, RZ, UR12 ;  /* 0x0000000cff0f7e24 */ /* 0x002fc8000f8e00ff */
[----:B------:R1:W4:Y:S03]  /*a320*/  SYNCS.PHASECHK.TRANS64.TRYWAIT P0, [R15+URZ], R14 ;  /* 0x0000000e0f0075a7 */ /* 0x000326000800017f */
[----:B----4-:R-:W-:Y:S05]  /*a330*/  @!P0 NANOSLEEP.SYNCS 0x989680 ;  /* 0x009896800000895d */ /* 0x010fea0003900000 */
[----:B------:R-:W4:Y:S02]  /*a340*/  @!P0 SYNCS.PHASECHK.TRANS64 P0, [R15+URZ], R14 ;  /* 0x0000000e0f0085a7 */ /* 0x000f24000800007f */
[----:B----4-:R-:W-:Y:S05]  /*a350*/  @!P0 BRA `(.L_x_28) ;  /* 0xfffffffc00ec8947 */ /* 0x010fea000383ffff */
[----:B------:R-:W-:Y:S05]  /*a360*/  BRA `(.L_x_27) ;  /* 0xffffff80001c7947 */ /* 0x000fea000383ffff */
.L_x_177:
[----:B------:R-:W-:Y:S01]  /*a370*/  BSSY B1, `(.L_x_214) ;  /* 0x0000006000017945 */ /* 0x000fe20003800000 */
[----:B------:R-:W-:-:S07]  /*a380*/  IMAD.MOV.U32 R7, RZ, RZ, -0x1 ;  /* 0xffffffffff077424 */ /* 0x000fce00078e00ff */
[----:B------:R-:W-:Y:S05]  /*a390*/  WARPSYNC.COLLECTIVE R7, `(.L_x_215) ;  /* 0x00000000070c7348 */ /* 0x000fea0003c00000 */
[----:B------:R-:W-:Y:S02]  /*a3a0*/  ELECT P0, UR62, PT ;  /* 0x00000000003e782f */ /* 0x000fe40003800000 */
[----:B------:R-:W-:Y:S01]  /*a3b0*/  MOV R7, UR62 ;  /* 0x0000003e00077c02 */ /* 0x000fe20008000f00 */
[----:B------:R-:W-:Y:S10]  /*a3c0*/  ENDCOLLECTIVE ;  /* 0x000000000000791b */ /* 0x000ff40003800000 */
.L_x_215:
[----:B------:R-:W-:Y:S05]  /*a3d0*/  BSYNC B1 ;  /* 0x0000000000017941 */ /* 0x000fea0003800000 */
.L_x_214:
[----:B------:R-:W-:Y:S05]  /*a3e0*/  BRA `(.L_x_216) ;  /* 0xffffffe400b07947 */ /* 0x000fea000383ffff */
.L_x_180:
[----:B0-----:R0:W1:Y:S02]  /*a3f0*/  SYNCS.PHASECHK.TRANS64.TRYWAIT P0, [R18+URZ+0xb0], R9 ;  /* 0x0000b009120075a7 */ /* 0x001064000800017f */
[----:B-1----:R-:W-:Y:S05]  /*a400*/  @!P0 NANOSLEEP.SYNCS 0x989680 ;  /* 0x009896800000895d */ /* 0x002fea0003900000 */
[----:B------:R-:W1:Y:S02]  /*a410*/  @!P0 SYNCS.PHASECHK.TRANS64 P0, [R18+URZ+0xb0], R9 ;  /* 0x0000b009120085a7 */ /* 0x000e64000800007f */
[----:B-1----:R-:W-:Y:S05]  /*a420*/  @!P0 BRA `(.L_x_180) ;  /* 0xfffffffc00f08947 */ /* 0x002fea000383ffff */
[----:B------:R-:W-:Y:S05]  /*a430*/  BRA `(.L_x_217) ;  /* 0xffffffe400ec7947 */ /* 0x000fea000383ffff */
.L_x_188:
[----:B------:R-:W-:Y:S01]  /*a440*/  BSSY B0, `(.L_x_218) ;  /* 0x0000006000007945 */ /* 0x000fe20003800000 */
[----:B------:R-:W-:-:S07]  /*a450*/  IMAD.MOV.U32 R7, RZ, RZ, -0x1 ;  /* 0xffffffffff077424 */ /* 0x000fce00078e00ff */
[----:B------:R-:W-:Y:S05]  /*a460*/  WARPSYNC.COLLECTIVE R7, `(.L_x_219) ;  /* 0x00000000070c7348 */ /* 0x000fea0003c00000 */
[----:B------:R-:W-:Y:S02]  /*a470*/  ELECT P0, UR62, PT ;  /* 0x00000000003e782f */ /* 0x000fe40003800000 */
[----:B------:R-:W-:Y:S01]  /*a480*/  MOV R7, UR62 ;  /* 0x0000003e00077c02 */ /* 0x000fe20008000f00 */
[----:B------:R-:W-:Y:S10]  /*a490*/  ENDCOLLECTIVE ;  /* 0x000000000000791b */ /* 0x000ff40003800000 */
.L_x_219:
[----:B------:R-:W-:Y:S05]  /*a4a0*/  BSYNC B0 ;  /* 0x0000000000007941 */ /* 0x000fea0003800000 */
.L_x_218:
[----:B------:R-:W-:Y:S05]  /*a4b0*/  BRA `(.L_x_220) ;  /* 0xfffffff000407947 */ /* 0x000fea000383ffff */
.L_x_192:
[----:B0-----:R0:W1:Y:S02]  /*a4c0*/  SYNCS.PHASECHK.TRANS64.TRYWAIT P0, [R7+URZ], R2 ;  /* 0x00000002070075a7 */ /* 0x001064000800017f */
[----:B-1----:R-:W-:Y:S05]  /*a4d0*/  @!P0 NANOSLEEP.SYNCS 0x989680 ;  /* 0x009896800000895d */ /* 0x002fea0003900000 */
[----:B------:R-:W1:Y:S02]  /*a4e0*/  @!P0 SYNCS.PHASECHK.TRANS64 P0, [R7+URZ], R2 ;  /* 0x00000002070085a7 */ /* 0x000e64000800007f */
[----:B-1----:R-:W-:Y:S05]  /*a4f0*/  @!P0 BRA `(.L_x_192) ;  /* 0xfffffffc00f08947 */ /* 0x002fea000383ffff */
[----:B------:R-:W-:Y:S05]  /*a500*/  BRA `(.L_x_221) ;  /* 0xfffffff000807947 */ /* 0x000fea000383ffff */
.L_x_193:
[----:B0-----:R0:W1:Y:S02]  /*a510*/  SYNCS.PHASECHK.TRANS64.TRYWAIT P0, [R9+URZ], R4 ;  /* 0x00000004090075a7 */ /* 0x001064000800017f */
[----:B-1----:R-:W-:Y:S05]  /*a520*/  @!P0 NANOSLEEP.SYNCS 0x989680 ;  /* 0x009896800000895d */ /* 0x002fea0003900000 */
[----:B------:R-:W1:Y:S02]  /*a530*/  @!P0 SYNCS.PHASECHK.TRANS64 P0, [R9+URZ], R4 ;  /* 0x00000004090085a7 */ /* 0x000e64000800007f */
[----:B-1----:R-:W-:Y:S05]  /*a540*/  @!P0 BRA `(.L_x_193) ;  /* 0xfffffffc00f08947 */ /* 0x002fea000383ffff */
[----:B------:R-:W-:Y:S05]  /*a550*/  BRA `(.L_x_222) ;  /* 0xfffffff000907947 */ /* 0x000fea000383ffff */
.L_x_194:
[----:B0-----:R0:W1:Y:S02]  /*a560*/  SYNCS.PHASECHK.TRANS64.TRYWAIT P0, [R6+URZ], R5 ;  /* 0x00000005060075a7 */ /* 0x001064000800017f */
[----:B-1----:R-:W-:Y:S05]  /*a570*/  @!P0 NANOSLEEP.SYNCS 0x989680 ;  /* 0x009896800000895d */ /* 0x002fea0003900000 */
[----:B------:R-:W1:Y:S02]  /*a580*/  @!P0 SYNCS.PHASECHK.TRANS64 P0, [R6+URZ], R5 ;  /* 0x00000005060085a7 */ /* 0x000e64000800007f */
[----:B-1----:R-:W-:Y:S05]  /*a590*/  @!P0 BRA `(.L_x_194) ;  /* 0xfffffffc00f08947 */ /* 0x002fea000383ffff */
[----:B------:R-:W-:Y:S05]  /*a5a0*/  BRA `(.L_x_223) ;  /* 0xfffffff000a07947 */ /* 0x000fea000383ffff */
.L_x_195:
[----:B0-----:R0:W1:Y:S02]  /*a5b0*/  SYNCS.PHASECHK.TRANS64.TRYWAIT P0, [R9+URZ], R4 ;  /* 0x00000004090075a7 */ /* 0x001064000800017f */
[----:B-1----:R-:W-:Y:S05]  /*a5c0*/  @!P0 NANOSLEEP.SYNCS 0x989680 ;  /* 0x009896800000895d */ /* 0x002fea0003900000 */
[----:B------:R-:W1:Y:S02]  /*a5d0*/  @!P0 SYNCS.PHASECHK.TRANS64 P0, [R9+URZ], R4 ;  /* 0x00000004090085a7 */ /* 0x000e64000800007f */
[----:B-1----:R-:W-:Y:S05]  /*a5e0*/  @!P0 BRA `(.L_x_195) ;  /* 0xfffffffc00f08947 */ /* 0x002fea000383ffff */
[----:B------:R-:W-:Y:S05]  /*a5f0*/  BRA `(.L_x_224) ;  /* 0xfffffff000b07947 */ /* 0x000fea000383ffff */
.L_x_196:
[----:B0-----:R0:W1:Y:S02]  /*a600*/  SYNCS.PHASECHK.TRANS64.TRYWAIT P0, [R6+URZ], R5 ;  /* 0x00000005060075a7 */ /* 0x001064000800017f */
[----:B-1----:R-:W-:Y:S05]  /*a610*/  @!P0 NANOSLEEP.SYNCS 0x989680 ;  /* 0x009896800000895d */ /* 0x002fea0003900000 */
[----:B------:R-:W1:Y:S02]  /*a620*/  @!P0 SYNCS.PHASECHK.TRANS64 P0, [R6+URZ], R5 ;  /* 0x00000005060085a7 */ /* 0x000e64000800007f */
[----:B-1----:R-:W-:Y:S05]  /*a630*/  @!P0 BRA `(.L_x_196) ;  /* 0xfffffffc00f08947 */ /* 0x002fea000383ffff */
[----:B------:R-:W-:Y:S05]  /*a640*/  BRA `(.L_x_225) ;  /* 0xfffffff000c07947 */ /* 0x000fea000383ffff */
.L_x_197:
[----:B0-----:R0:W1:Y:S02]  /*a650*/  SYNCS.PHASECHK.TRANS64.TRYWAIT P0, [R9+URZ], R4 ;  /* 0x00000004090075a7 */ /* 0x001064000800017f */
[----:B-1----:R-:W-:Y:S05]  /*a660*/  @!P0 NANOSLEEP.SYNCS 0x989680 ;  /* 0x009896800000895d */ /* 0x002fea0003900000 */
[----:B------:R-:W1:Y:S02]  /*a670*/  @!P0 SYNCS.PHASECHK.TRANS64 P0, [R9+URZ], R4 ;  /* 0x00000004090085a7 */ /* 0x000e64000800007f */
[----:B-1----:R-:W-:Y:S05]  /*a680*/  @!P0 BRA `(.L_x_197) ;  /* 0xfffffffc00f08947 */ /* 0x002fea000383ffff */
[----:B------:R-:W-:Y:S05]  /*a690*/  BRA `(.L_x_226) ;  /* 0xfffffff000d07947 */ /* 0x000fea000383ffff */
.L_x_198:
[----:B0-----:R0:W1:Y:S02]  /*a6a0*/  SYNCS.PHASECHK.TRANS64.TRYWAIT P0, [R6+URZ], R5 ;  /* 0x00000005060075a7 */ /* 0x001064000800017f */
[----:B-1----:R-:W-:Y:S05]  /*a6b0*/  @!P0 NANOSLEEP.SYNCS 0x989680 ;  /* 0x009896800000895d */ /* 0x002fea0003900000 */
[----:B------:R-:W1:Y:S02]  /*a6c0*/  @!P0 SYNCS.PHASECHK.TRANS64 P0, [R6+URZ], R5 ;  /* 0x00000005060085a7 */ /* 0x000e64000800007f */
[----:B-1----:R-:W-:Y:S05]  /*a6d0*/  @!P0 BRA `(.L_x_198) ;  /* 0xfffffffc00f08947 */ /* 0x002fea000383ffff */
[----:B------:R-:W-:Y:S05]  /*a6e0*/  BRA `(.L_x_227) ;  /* 0xfffffff000e07947 */ /* 0x000fea000383ffff */
.L_x_199:
[----:B0-----:R0:W1:Y:S02]  /*a6f0*/  SYNCS.PHASECHK.TRANS64.TRYWAIT P0, [R9+URZ], R4 ;  /* 0x00000004090075a7 */ /* 0x001064000800017f */
[----:B-1----:R-:W-:Y:S05]  /*a700*/  @!P0 NANOSLEEP.SYNCS 0x989680 ;  /* 0x009896800000895d */ /* 0x002fea0003900000 */
[----:B------:R-:W1:Y:S02]  /*a710*/  @!P0 SYNCS.PHASECHK.TRANS64 P0, [R9+URZ], R4 ;  /* 0x00000004090085a7 */ /* 0x000e64000800007f */
[----:B-1----:R-:W-:Y:S05]  /*a720*/  @!P0 BRA `(.L_x_199) ;  /* 0xfffffffc00f08947 */ /* 0x002fea000383ffff */
[----:B------:R-:W-:Y:S05]  /*a730*/  BRA `(.L_x_228) ;  /* 0xfffffff000f07947 */ /* 0x000fea000383ffff */
.L_x_200:
[----:B0-----:R0:W1:Y:S02]  /*a740*/  SYNCS.PHASECHK.TRANS64.TRYWAIT P0, [R6+URZ], R5 ;  /* 0x00000005060075a7 */ /* 0x001064000800017f */
[----:B-1----:R-:W-:Y:S05]  /*a750*/  @!P0 NANOSLEEP.SYNCS 0x989680 ;  /* 0x009896800000895d */ /* 0x002fea0003900000 */
[----:B------:R-:W1:Y:S02]  /*a760*/  @!P0 SYNCS.PHASECHK.TRANS64 P0, [R6+URZ], R5 ;  /* 0x00000005060085a7 */ /* 0x000e64000800007f */
[----:B-1----:R-:W-:Y:S05]  /*a770*/  @!P0 BRA `(.L_x_200) ;  /* 0xfffffffc00f08947 */ /* 0x002fea000383ffff */
[----:B------:R-:W-:Y:S05]  /*a780*/  BRA `(.L_x_229) ;  /* 0xfffffff400007947 */ /* 0x000fea000383ffff */
.L_x_201:
[----:B0-----:R0:W1:Y:S02]  /*a790*/  SYNCS.PHASECHK.TRANS64.TRYWAIT P0, [R9+URZ], R4 ;  /* 0x00000004090075a7 */ /* 0x001064000800017f */
[----:B-1----:R-:W-:Y:S05]  /*a7a0*/  @!P0 NANOSLEEP.SYNCS 0x989680 ;  /* 0x009896800000895d */ /* 0x002fea0003900000 */
[----:B------:R-:W1:Y:S02]  /*a7b0*/  @!P0 SYNCS.PHASECHK.TRANS64 P0, [R9+URZ], R4 ;  /* 0x00000004090085a7 */ /* 0x000e64000800007f */
[----:B-1----:R-:W-:Y:S05]  /*a7c0*/  @!P0 BRA `(.L_x_201) ;  /* 0xfffffffc00f08947 */ /* 0x002fea000383ffff */
[----:B------:R-:W-:Y:S05]  /*a7d0*/  BRA `(.L_x_230) ;  /* 0xfffffff400107947 */ /* 0x000fea000383ffff */
.L_x_202:
[----:B0-----:R0:W1:Y:S02]  /*a7e0*/  SYNCS.PHASECHK.TRANS64.TRYWAIT P0, [R6+URZ], R5 ;  /* 0x00000005060075a7 */ /* 0x001064000800017f */
[----:B-1----:R-:W-:Y:S05]  /*a7f0*/  @!P0 NANOSLEEP.SYNCS 0x989680 ;  /* 0x009896800000895d */ /* 0x002fea0003900000 */
[----:B------:R-:W1:Y:S02]  /*a800*/  @!P0 SYNCS.PHASECHK.TRANS64 P0, [R6+URZ], R5 ;  /* 0x00000005060085a7 */ /* 0x000e64000800007f */
[----:B-1----:R-:W-:Y:S05]  /*a810*/  @!P0 BRA `(.L_x_202) ;  /* 0xfffffffc00f08947 */ /* 0x002fea000383ffff */
[----:B------:R-:W-:Y:S05]  /*a820*/  BRA `(.L_x_231) ;  /* 0xfffffff400207947 */ /* 0x000fea000383ffff */
.L_x_203:
[----:B0-----:R0:W1:Y:S02]  /*a830*/  SYNCS.PHASECHK.TRANS64.TRYWAIT P0, [R9+URZ], R4 ;  /* 0x00000004090075a7 */ /* 0x001064000800017f */
[----:B-1----:R-:W-:Y:S05]  /*a840*/  @!P0 NANOSLEEP.SYNCS 0x989680 ;  /* 0x009896800000895d */ /* 0x002fea0003900000 */
[----:B------:R-:W1:Y:S02]  /*a850*/  @!P0 SYNCS.PHASECHK.TRANS64 P0, [R9+URZ], R4 ;  /* 0x00000004090085a7 */ /* 0x000e64000800007f */
[----:B-1----:R-:W-:Y:S05]  /*a860*/  @!P0 BRA `(.L_x_203) ;  /* 0xfffffffc00f08947 */ /* 0x002fea000383ffff */
[----:B------:R-:W-:Y:S05]  /*a870*/  BRA `(.L_x_232) ;  /* 0xfffffff400307947 */ /* 0x000fea000383ffff */
.L_x_204:
[----:B0-----:R0:W1:Y:S02]  /*a880*/  SYNCS.PHASECHK.TRANS64.TRYWAIT P0, [R6+URZ], R5 ;  /* 0x00000005060075a7 */ /* 0x001064000800017f */
[----:B-1----:R-:W-:Y:S05]  /*a890*/  @!P0 NANOSLEEP.SYNCS 0x989680 ;  /* 0x009896800000895d */ /* 0x002fea0003900000 */
[----:B------:R-:W1:Y:S02]  /*a8a0*/  @!P0 SYNCS.PHASECHK.TRANS64 P0, [R6+URZ], R5 ;  /* 0x00000005060085a7 */ /* 0x000e64000800007f */
[----:B-1----:R-:W-:Y:S05]  /*a8b0*/  @!P0 BRA `(.L_x_204) ;  /* 0xfffffffc00f08947 */ /* 0x002fea000383ffff */
[----:B------:R-:W-:Y:S05]  /*a8c0*/  BRA `(.L_x_233) ;  /* 0xfffffff400407947 */ /* 0x000fea000383ffff */
.L_x_205:
[----:B0-----:R0:W1:Y:S02]  /*a8d0*/  SYNCS.PHASECHK.TRANS64.TRYWAIT P0, [R9+URZ], R4 ;  /* 0x00000004090075a7 */ /* 0x001064000800017f */
[----:B-1----:R-:W-:Y:S05]  /*a8e0*/  @!P0 NANOSLEEP.SYNCS 0x989680 ;  /* 0x009896800000895d */ /* 0x002fea0003900000 */
[----:B------:R-:W1:Y:S02]  /*a8f0*/  @!P0 SYNCS.PHASECHK.TRANS64 P0, [R9+URZ], R4 ;  /* 0x00000004090085a7 */ /* 0x000e64000800007f */
[----:B-1----:R-:W-:Y:S05]  /*a900*/  @!P0 BRA `(.L_x_205) ;  /* 0xfffffffc00f08947 */ /* 0x002fea000383ffff */
[----:B------:R-:W-:Y:S05]  /*a910*/  BRA `(.L_x_234) ;  /* 0xfffffff400507947 */ /* 0x000fea000383ffff */
.L_x_206:
[----:B0-----:R0:W1:Y:S02]  /*a920*/  SYNCS.PHASECHK.TRANS64.TRYWAIT P0, [R6+URZ], R5 ;  /* 0x00000005060075a7 */ /* 0x001064000800017f */
[----:B-1----:R-:W-:Y:S05]  /*a930*/  @!P0 NANOSLEEP.SYNCS 0x989680 ;  /* 0x009896800000895d */ /* 0x002fea0003900000 */
[----:B------:R-:W1:Y:S02]  /*a940*/  @!P0 SYNCS.PHASECHK.TRANS64 P0, [R6+URZ], R5 ;  /* 0x00000005060085a7 */ /* 0x000e64000800007f */
[----:B-1----:R-:W-:Y:S05]  /*a950*/  @!P0 BRA `(.L_x_206) ;  /* 0xfffffffc00f08947 */ /* 0x002fea000383ffff */
[----:B------:R-:W-:Y:S05]  /*a960*/  BRA `(.L_x_235) ;  /* 0xfffffff400607947 */ /* 0x000fea000383ffff */
.L_x_207:
[----:B0-----:R0:W1:Y:S02]  /*a970*/  SYNCS.PHASECHK.TRANS64.TRYWAIT P0, [R9+URZ], R4 ;  /* 0x00000004090075a7 */ /* 0x001064000800017f */
[----:B-1----:R-:W-:Y:S05]  /*a980*/  @!P0 NANOSLEEP.SYNCS 0x989680 ;  /* 0x009896800000895d */ /* 0x002fea0003900000 */
[----:B------:R-:W1:Y:S02]  /*a990*/  @!P0 SYNCS.PHASECHK.TRANS64 P0, [R9+URZ], R4 ;  /* 0x00000004090085a7 */ /* 0x000e64000800007f */
[----:B-1----:R-:W-:Y:S05]  /*a9a0*/  @!P0 BRA `(.L_x_207) ;  /* 0xfffffffc00f08947 */ /* 0x002fea000383ffff */
[----:B------:R-:W-:Y:S05]  /*a9b0*/  BRA `(.L_x_236) ;  /* 0xfffffff400707947 */ /* 0x000fea000383ffff */
.L_x_208:
[----:B0-----:R0:W1:Y:S02]  /*a9c0*/  SYNCS.PHASECHK.TRANS64.TRYWAIT P0, [R6+URZ], R5 ;  /* 0x00000005060075a7 */ /* 0x001064000800017f */
[----:B-1----:R-:W-:Y:S05]  /*a9d0*/  @!P0 NANOSLEEP.SYNCS 0x989680 ;  /* 0x009896800000895d */ /* 0x002fea0003900000 */
[----:B------:R-:W1:Y:S02]  /*a9e0*/  @!P0 SYNCS.PHASECHK.TRANS64 P0, [R6+URZ], R5 ;  /* 0x00000005060085a7 */ /* 0x000e64000800007f */
[----:B-1----:R-:W-:Y:S05]  /*a9f0*/  @!P0 BRA `(.L_x_208) ;  /* 0xfffffffc00f08947 */ /* 0x002fea000383ffff */
[----:B------:R-:W-:Y:S05]  /*aa00*/  BRA `(.L_x_237) ;  /* 0xfffffff400807947 */ /* 0x000fea000383ffff */
.L_x_209:
[----:B0-----:R0:W1:Y:S02]  /*aa10*/  SYNCS.PHASECHK.TRANS64.TRYWAIT P0, [R9+URZ], R4 ;  /* 0x00000004090075a7 */ /* 0x001064000800017f */
[----:B-1----:R-:W-:Y:S05]  /*aa20*/  @!P0 NANOSLEEP.SYNCS 0x989680 ;  /* 0x009896800000895d */ /* 0x002fea0003900000 */
[----:B------:R-:W1:Y:S02]  /*aa30*/  @!P0 SYNCS.PHASECHK.TRANS64 P0, [R9+URZ], R4 ;  /* 0x00000004090085a7 */ /* 0x000e64000800007f */
[----:B-1----:R-:W-:Y:S05]  /*aa40*/  @!P0 BRA `(.L_x_209) ;  /* 0xfffffffc00f08947 */ /* 0x002fea000383ffff */
[----:B------:R-:W-:Y:S05]  /*aa50*/  BRA `(.L_x_238) ;  /* 0xfffffff400907947 */ /* 0x000fea000383ffff */
.L_x_210:
[----:B0-----:R0:W1:Y:S02]  /*aa60*/  SYNCS.PHASECHK.TRANS64.TRYWAIT P0, [R6+URZ], R5 ;  /* 0x00000005060075a7 */ /* 0x001064000800017f */
[----:B-1----:R-:W-:Y:S05]  /*aa70*/  @!P0 NANOSLEEP.SYNCS 0x989680 ;  /* 0x009896800000895d */ /* 0x002fea0003900000 */
[----:B------:R-:W1:Y:S02]  /*aa80*/  @!P0 SYNCS.PHASECHK.TRANS64 P0, [R6+URZ], R5 ;  /* 0x00000005060085a7 */ /* 0x000e64000800007f */
[----:B-1----:R-:W-:Y:S05]  /*aa90*/  @!P0 BRA `(.L_x_210) ;  /* 0xfffffffc00f08947 */ /* 0x002fea000383ffff */
[----:B------:R-:W-:Y:S05]  /*aaa0*/  BRA `(.L_x_239) ;  /* 0xfffffff400a07947 */ /* 0x000fea000383ffff */
.L_x_211:
[----:B0-----:R0:W1:Y:S02]  /*aab0*/  SYNCS.PHASECHK.TRANS64.TRYWAIT P0, [R9+URZ], R4 ;  /* 0x00000004090075a7 */ /* 0x001064000800017f */
[----:B-1----:R-:W-:Y:S05]  /*aac0*/  @!P0 NANOSLEEP.SYNCS 0x989680 ;  /* 0x009896800000895d */ /* 0x002fea0003900000 */
[----:B------:R-:W1:Y:S02]  /*aad0*/  @!P0 SYNCS.PHASECHK.TRANS64 P0, [R9+URZ], R4 ;  /* 0x00000004090085a7 */ /* 0x000e64000800007f */
[----:B-1----:R-:W-:Y:S05]  /*aae0*/  @!P0 BRA `(.L_x_211) ;  /* 0xfffffffc00f08947 */ /* 0x002fea000383ffff */
[----:B------:R-:W-:Y:S05]  /*aaf0*/  BRA `(.L_x_240) ;  /* 0xfffffff400b07947 */ /* 0x000fea000383ffff */
.L_x_212:
[----:B-1----:R1:W2:Y:S02]  /*ab00*/  SYNCS.PHASECHK.TRANS64.TRYWAIT P0, [R6+URZ], R5 ;  /* 0x00000005060075a7 */ /* 0x0022a4000800017f */
[----:B--2---:R-:W-:Y:S05]  /*ab10*/  @!P0 NANOSLEEP.SYNCS 0x989680 ;  /* 0x009896800000895d */ /* 0x004fea0003900000 */
[----:B------:R-:W2:Y:S02]  /*ab20*/  @!P0 SYNCS.PHASECHK.TRANS64 P0, [R6+URZ], R5 ;  /* 0x00000005060085a7 */ /* 0x000ea4000800007f */
[----:B--2---:R-:W-:Y:S05]  /*ab30*/  @!P0 BRA `(.L_x_212) ;  /* 0xfffffffc00f08947 */ /* 0x004fea000383ffff */
[----:B------:R-:W-:Y:S05]  /*ab40*/  BRA `(.L_x_241) ;  /* 0xfffffff400b87947 */ /* 0x000fea000383ffff */
.L_x_242:
[----:B------:R-:W-:-:S00]  /*ab50*/  BRA `(.L_x_242) ;  /* 0xfffffffc00fc7947 */ /* 0x000fc0000383ffff */
[----:B------:R-:W-:-:S00]  /*ab60*/  NOP ;  /* 0x0000000000007918 */ /* 0x000fc00000000000 */
        /* <DEDUP_REMOVED lines=9> */
.L_x_243:


//--------------------- .nv.shared._ZN7cutlass13device_kernelINS_4gemm6kernel13GemmUniversalIN4cute5tupleIJiiiiEEENS1_10collective13CollectiveMmaINS1_37MainloopSm90TmaGmmaWarpSpecializedFP8ILi22ENS5_IJNS4_1CILi2EEENSA_ILi4EEENSA_ILi1EEEEEENS1_35KernelTmaWarpSpecializedCooperativeEEENS5_IJNSA_ILi256EEENSA_ILi64EEENSA_ILi32EEEEEENS_12float_e4m3_tENS5_IJlSD_lEEESL_SM_NS4_8TiledMMAINS4_8MMA_AtomIJNS4_4SM904GMMA30MMA_64x64x32_F32E4M3E4M3_SS_TNILNSQ_7ScaleInE1ELSS_1EEEEEENS4_6LayoutINS5_IJSB_SD_SD_EEENS5_IJSD_NSA_ILi0EEESX_EEEEENS5_IJNS4_10UnderscoreES10_S10_EEEEENS4_23SM90_TMA_LOAD_MULTICASTENS4_14ComposedLayoutINS4_7SwizzleILi1ELi4ELi3EEENS4_18smem_ptr_flag_bitsILi8EEENSV_INS5_IJNSA_ILi8EEESJ_EEENS5_IJSJ_SD_EEEEEEEvNS4_8identityES13_S1D_vS1E_EENS_8epilogue10collective6detail29Sm90TmaWarpSpecializedAdapterINS1H_15DefaultEpilogueISL_SM_SM_NS1G_6thread17LinearCombinationISL_Li1EffLNS1L_9ScaleType4KindE0ELNS_15FloatRoundStyleE2ESL_EENS1_15EpilogueDefaultEEEEEvvEEEEvNT_6ParamsE --------------------------
	.section	.nv.shared._ZN7cutlass13device_kernelINS_4gemm6kernel13GemmUniversalIN4cute5tupleIJiiiiEEENS1_10collective13CollectiveMmaINS1_37MainloopSm90TmaGmmaWarpSpecializedFP8ILi22ENS5_IJNS4_1CILi2EEENSA_ILi4EEENSA_ILi1EEEEEENS1_35KernelTmaWarpSpecializedCooperativeEEENS5_IJNSA_ILi256EEENSA_ILi64EEENSA_ILi32EEEEEENS_12float_e4m3_tENS5_IJlSD_lEEESL_SM_NS4_8TiledMMAINS4_8MMA_AtomIJNS4_4SM904GMMA30MMA_64x64x32_F32E4M3E4M3_SS_TNILNSQ_7ScaleInE1ELSS_1EEEEEENS4_6LayoutINS5_IJSB_SD_SD_EEENS5_IJSD_NSA_ILi0EEESX_EEEEENS5_IJNS4_10UnderscoreES10_S10_EEEEENS4_23SM90_TMA_LOAD_MULTICASTENS4_14ComposedLayoutINS4_7SwizzleILi1ELi4ELi3EEENS4_18smem_ptr_flag_bitsILi8EEENSV_INS5_IJNSA_ILi8EEESJ_EEENS5_IJSJ_SD_EEEEEEEvNS4_8identityES13_S1D_vS1E_EENS_8epilogue10collective6detail29Sm90TmaWarpSpecializedAdapterINS1H_15DefaultEpilogueISL_SM_SM_NS1G_6thread17LinearCombinationISL_Li1EffLNS1L_9ScaleType4KindE0ELNS_15FloatRoundStyleE2ESL_EENS1_15EpilogueDefaultEEEEEvvEEEEvNT_6ParamsE,"aw",@nobits
	.sectionflags	@""
	.align	16
	.zero		1024


//--------------------- .nv.shared.reserved.0     --------------------------
	.section	.nv.shared.reserved.0,"aw",@nobits
	.weak		__nv_reservedSMEM_offset_0_alias
	.size		__nv_reservedSMEM_offset_0_alias, 0, 0
	.other		__nv_reservedSMEM_offset_0_alias,@"STO_CUDA_RESERVED_SHARED STV_DEFAULT"
__nv_reservedSMEM_offset_0_alias:
	.zero		0


//--------------------- .nv.global                --------------------------
	.section	.nv.global,"aw",@nobits
.nv.global:
	.type		_ZN40_INTERNAL_178c506c_4_k_cu_5c2755dc_241064cute1_E,@object
	.size		_ZN40_INTERNAL_178c506c_4_k_cu_5c2755dc_241064cute1_E,(_ZN40_INTERNAL_178c506c_4_k_cu_5c2755dc_241064cuda3std3__45__cpo6cbeginE - _ZN40_INTERNAL_178c506c_4_k_cu_5c2755dc_241064cute1_E)
_ZN40_INTERNAL_178c506c_4_k_cu_5c2755dc_241064cute1_E:
	.zero		1
	.type		_ZN40_INTERNAL_178c506c_4_k_cu_5c2755dc_241064cuda3std3__45__cpo6cbeginE,@object
	.size		_ZN40_INTERNAL_178c506c_4_k_cu_5c2755dc_241064cuda3std3__45__cpo6cbeginE,(_ZN40_INTERNAL_178c506c_4_k_cu_5c2755dc_241064cuda3std3__48in_placeE - _ZN40_INTERNAL_178c506c_4_k_cu_5c2755dc_241064cuda3std3__45__cpo6cbeginE)
_ZN40_INTERNAL_178c506c_4_k_cu_5c2755dc_241064cuda3std3__45__cpo6cbeginE:
	.zero		1
	.type		_ZN40_INTERNAL_178c506c_4_k_cu_5c2755dc_241064cuda3std3__48in_placeE,@object
	.size		_ZN40_INTERNAL_178c506c_4_k_cu_5c2755dc_241064cuda3std3__48in_placeE,(_ZN40_INTERNAL_178c506c_4_k_cu_5c2755dc_241064cuda3std6ranges3__45__cpo9iter_moveE - _ZN40_INTERNAL_178c506c_4_k_cu_5c2755dc_241064cuda3std3__48in_placeE)
_ZN40_INTERNAL_178c506c_4_k_cu_5c2755dc_241064cuda3std3__48in_placeE:
	.zero		1
	.type		_ZN40_INTERNAL_178c506c_4_k_cu_5c2755dc_241064cuda3std6ranges3__45__cpo9iter_moveE,@object
	.size		_ZN40_INTERNAL_178c506c_4_k_cu_5c2755dc_241064cuda3std6ranges3__45__cpo9iter_moveE,(_ZN40_INTERNAL_178c506c_4_k_cu_5c2755dc_241064cuda3std3__45__cpo5beginE - _ZN40_INTERNAL_178c506c_4_k_cu_5c2755dc_241064cuda3std6ranges3__45__cpo9iter_moveE)
_ZN40_INTERNAL_178c506c_4_k_cu_5c2755dc_241064cuda3std6ranges3__45__cpo9iter_moveE:
	.zero		1
	.type		_ZN40_INTERNAL_178c506c_4_k_cu_5c2755dc_241064cuda3std3__45__cpo5beginE,@object
	.size		_ZN40_INTERNAL_178c506c_4_k_cu_5c2755dc_241064cuda3std3__45__cpo5beginE,(_ZN40_INTERNAL_178c506c_4_k_cu_5c2755dc_241064cuda3std3__442_GLOBAL__N__178c506c_4_k_cu_5c2755dc_241066ignoreE - _ZN40_INTERNAL_178c506c_4_k_cu_5c2755dc_241064cuda3std3__45__cpo5beginE)
_ZN40_INTERNAL_178c506c_4_k_cu_5c2755dc_241064cuda3std3__45__cpo5beginE:
	.zero		1
	.type		_ZN40_INTERNAL_178c506c_4_k_cu_5c2755dc_241064cuda3std3__442_GLOBAL__N__178c506c_4_k_cu_5c2755dc_241066ignoreE,@object
	.size		_ZN40_INTERNAL_178c506c_4_k_cu_5c2755dc_241064cuda3std3__442_GLOBAL__N__178c506c_4_k_cu_5c2755dc_241066ignoreE,(_ZN40_INTERNAL_178c506c_4_k_cu_5c2755dc_241064cute7productE - _ZN40_INTERNAL_178c506c_4_k_cu_5c2755dc_241064cuda3std3__442_GLOBAL__N__178c506c_4_k_cu_5c2755dc_241066ignoreE)
_ZN40_INTERNAL_178c506c_4_k_cu_5c2755dc_241064cuda3std3__442_GLOBAL__N__178c506c_4_k_cu_5c2755dc_241066ignoreE:
	.zero		1
	.type		_ZN40_INTERNAL_178c506c_4_k_cu_5c2755dc_241064cute7productE,@object
	.size		_ZN40_INTERNAL_178c506c_4_k_cu_5c2755dc_241064cute7productE,(_ZN40_INTERNAL_178c506c_4_k_cu_5c2755dc_241064cuda3std3__45__cpo3endE - _ZN40_INTERNAL_178c506c_4_k_cu_5c2755dc_241064cute7productE)
_ZN40_INTERNAL_178c506c_4_k_cu_5c2755dc_241064cute7productE:
	.zero		1
	.type		_ZN40_INTERNAL_178c506c_4_k_cu_5c2755dc_241064cuda3std3__45__cpo3endE,@object
	.size		_ZN40_INTERNAL_178c506c_4_k_cu_5c2755dc_241064cuda3std3__45__cpo3endE,(_ZN40_INTERNAL_178c506c_4_k_cu_5c2755dc_241064cuda3std3__419piecewise_constructE - _ZN40_INTERNAL_178c506c_4_k_cu_5c2755dc_241064cuda3std3__45__cpo3endE)
_ZN40_INTERNAL_178c506c_4_k_cu_5c2755dc_241064cuda3std3__45__cpo3endE:
	.zero		1
	.type		_ZN40_INTERNAL_178c506c_4_k_cu_5c2755dc_241064cuda3std3__419piecewise_constructE,@object
	.size		_ZN40_INTERNAL_178c506c_4_k_cu_5c2755dc_241064cuda3std3__419piecewise_constructE,(_ZN40_INTERNAL_178c506c_4_k_cu_5c2755dc_241064cuda3std3__45__cpo4cendE - _ZN40_INTERNAL_178c506c_4_k_cu_5c2755dc_241064cuda3std3__419piecewise_constructE)
_ZN40_INTERNAL_178c506c_4_k_cu_5c2755dc_241064cuda3std3__419piecewise_constructE:
	.zero		1
	.type		_ZN40_INTERNAL_178c506c_4_k_cu_5c2755dc_241064cuda3std3__45__cpo4cendE,@object
	.size		_ZN40_INTERNAL_178c506c_4_k_cu_5c2755dc_241064cuda3std3__45__cpo4cendE,(_ZN40_INTERNAL_178c506c_4_k_cu_5c2755dc_241064cuda3std6ranges3__45__cpo4swapE - _ZN40_INTERNAL_178c506c_4_k_cu_5c2755dc_241064cuda3std3__45__cpo4cendE)
_ZN40_INTERNAL_178c506c_4_k_cu_5c2755dc_241064cuda3std3__45__cpo4cendE:
	.zero		1
	.type		_ZN40_INTERNAL_178c506c_4_k_cu_5c2755dc_241064cuda3std6ranges3__45__cpo4swapE,@object
	.size		_ZN40_INTERNAL_178c506c_4_k_cu_5c2755dc_241064cuda3std6ranges3__45__cpo4swapE,(.L_7 - _ZN40_INTERNAL_178c506c_4_k_cu_5c2755dc_241064cuda3std6ranges3__45__cpo4swapE)
_ZN40_INTERNAL_178c506c_4_k_cu_5c2755dc_241064cuda3std6ranges3__45__cpo4swapE:
	.zero		1
.L_7:


//--------------------- .nv.constant0._ZN7cutlass13device_kernelINS_4gemm6kernel13GemmUniversalIN4cute5tupleIJiiiiEEENS1_10collective13CollectiveMmaINS1_37MainloopSm90TmaGmmaWarpSpecializedFP8ILi22ENS5_IJNS4_1CILi2EEENSA_ILi4EEENSA_ILi1EEEEEENS1_35KernelTmaWarpSpecializedCooperativeEEENS5_IJNSA_ILi256EEENSA_ILi64EEENSA_ILi32EEEEEENS_12float_e4m3_tENS5_IJlSD_lEEESL_SM_NS4_8TiledMMAINS4_8MMA_AtomIJNS4_4SM904GMMA30MMA_64x64x32_F32E4M3E4M3_SS_TNILNSQ_7ScaleInE1ELSS_1EEEEEENS4_6LayoutINS5_IJSB_SD_SD_EEENS5_IJSD_NSA_ILi0EEESX_EEEEENS5_IJNS4_10UnderscoreES10_S10_EEEEENS4_23SM90_TMA_LOAD_MULTICASTENS4_14ComposedLayoutINS4_7SwizzleILi1ELi4ELi3EEENS4_18smem_ptr_flag_bitsILi8EEENSV_INS5_IJNSA_ILi8EEESJ_EEENS5_IJSJ_SD_EEEEEEEvNS4_8identityES13_S1D_vS1E_EENS_8epilogue10collective6detail29Sm90TmaWarpSpecializedAdapterINS1H_15DefaultEpilogueISL_SM_SM_NS1G_6thread17LinearCombinationISL_Li1EffLNS1L_9ScaleType4KindE0ELNS_15FloatRoundStyleE2ESL_EENS1_15EpilogueDefaultEEEEEvvEEEEvNT_6ParamsE --------------------------
	.section	.nv.constant0._ZN7cutlass13device_kernelINS_4gemm6kernel13GemmUniversalIN4cute5tupleIJiiiiEEENS1_10collective13CollectiveMmaINS1_37MainloopSm90TmaGmmaWarpSpecializedFP8ILi22ENS5_IJNS4_1CILi2EEENSA_ILi4EEENSA_ILi1EEEEEENS1_35KernelTmaWarpSpecializedCooperativeEEENS5_IJNSA_ILi256EEENSA_ILi64EEENSA_ILi32EEEEEENS_12float_e4m3_tENS5_IJlSD_lEEESL_SM_NS4_8TiledMMAINS4_8MMA_AtomIJNS4_4SM904GMMA30MMA_64x64x32_F32E4M3E4M3_SS_TNILNSQ_7ScaleInE1ELSS_1EEEEEENS4_6LayoutINS5_IJSB_SD_SD_EEENS5_IJSD_NSA_ILi0EEESX_EEEEENS5_IJNS4_10UnderscoreES10_S10_EEEEENS4_23SM90_TMA_LOAD_MULTICASTENS4_14ComposedLayoutINS4_7SwizzleILi1ELi4ELi3EEENS4_18smem_ptr_flag_bitsILi8EEENSV_INS5_IJNSA_ILi8EEESJ_EEENS5_IJSJ_SD_EEEEEEEvNS4_8identityES13_S1D_vS1E_EENS_8epilogue10collective6detail29Sm90TmaWarpSpecializedAdapterINS1H_15DefaultEpilogueISL_SM_SM_NS1G_6thread17LinearCombinationISL_Li1EffLNS1L_9ScaleType4KindE0ELNS_15FloatRoundStyleE2ESL_EENS1_15EpilogueDefaultEEEEEvvEEEEvNT_6ParamsE,"a",@progbits
	.sectionflags	@""
	.align	4
.nv.constant0._ZN7cutlass13device_kernelINS_4gemm6kernel13GemmUniversalIN4cute5tupleIJiiiiEEENS1_10collective13CollectiveMmaINS1_37MainloopSm90TmaGmmaWarpSpecializedFP8ILi22ENS5_IJNS4_1CILi2EEENSA_ILi4EEENSA_ILi1EEEEEENS1_35KernelTmaWarpSpecializedCooperativeEEENS5_IJNSA_ILi256EEENSA_ILi64EEENSA_ILi32EEEEEENS_12float_e4m3_tENS5_IJlSD_lEEESL_SM_NS4_8TiledMMAINS4_8MMA_AtomIJNS4_4SM904GMMA30MMA_64x64x32_F32E4M3E4M3_SS_TNILNSQ_7ScaleInE1ELSS_1EEEEEENS4_6LayoutINS5_IJSB_SD_SD_EEENS5_IJSD_NSA_ILi0EEESX_EEEEENS5_IJNS4_10UnderscoreES10_S10_EEEEENS4_23SM90_TMA_LOAD_MULTICASTENS4_14ComposedLayoutINS4_7SwizzleILi1ELi4ELi3EEENS4_18smem_ptr_flag_bitsILi8EEENSV_INS5_IJNSA_ILi8EEESJ_EEENS5_IJSJ_SD_EEEEEEEvNS4_8identityES13_S1D_vS1E_EENS_8epilogue10collective6detail29Sm90TmaWarpSpecializedAdapterINS1H_15DefaultEpilogueISL_SM_SM_NS1G_6thread17LinearCombinationISL_Li1EffLNS1L_9ScaleType4KindE0ELNS_15FloatRoundStyleE2ESL_EENS1_15EpilogueDefaultEEEEEvvEEEEvNT_6ParamsE:
	.zero		1664


//--------------------- SYMBOLS --------------------------

	.type		.nv.reservedSmem.offset0,@object
	.size		.nv.reservedSmem.offset0,0x4
